//
// Generated by NVIDIA NVVM Compiler
//
// Compiler Build ID: CL-36424714
// Cuda compilation tools, release 13.0, V13.0.88
// Based on NVVM 20.0.0
//

.version 9.0
.target sm_100
.address_size 64

	// .globl	_Z17split_k_kernel_v1PfS_S_Piiii
// _ZZ17split_k_kernel_v1PfS_S_PiiiiE2As has been demoted
// _ZZ17split_k_kernel_v1PfS_S_PiiiiE2Bs has been demoted

.visible .entry _Z17split_k_kernel_v1PfS_S_Piiii(
	.param .u64 .ptr .align 1 _Z17split_k_kernel_v1PfS_S_Piiii_param_0,
	.param .u64 .ptr .align 1 _Z17split_k_kernel_v1PfS_S_Piiii_param_1,
	.param .u64 .ptr .align 1 _Z17split_k_kernel_v1PfS_S_Piiii_param_2,
	.param .u64 .ptr .align 1 _Z17split_k_kernel_v1PfS_S_Piiii_param_3,
	.param .u32 _Z17split_k_kernel_v1PfS_S_Piiii_param_4,
	.param .u32 _Z17split_k_kernel_v1PfS_S_Piiii_param_5,
	.param .u32 _Z17split_k_kernel_v1PfS_S_Piiii_param_6
)
{
	.reg .pred 	%p<8>;
	.reg .b32 	%r<109>;
	.reg .b32 	%f<368>;
	.reg .b64 	%rd<53>;
	// demoted variable
	.shared .align 4 .b8 _ZZ17split_k_kernel_v1PfS_S_PiiiiE2As[1024];
	// demoted variable
	.shared .align 4 .b8 _ZZ17split_k_kernel_v1PfS_S_PiiiiE2Bs[1024];
	ld.param.u64 	%rd5, [_Z17split_k_kernel_v1PfS_S_Piiii_param_0];
	ld.param.u64 	%rd6, [_Z17split_k_kernel_v1PfS_S_Piiii_param_1];
	ld.param.u64 	%rd4, [_Z17split_k_kernel_v1PfS_S_Piiii_param_2];
	ld.param.u64 	%rd7, [_Z17split_k_kernel_v1PfS_S_Piiii_param_3];
	ld.param.u32 	%r34, [_Z17split_k_kernel_v1PfS_S_Piiii_param_5];
	ld.param.u32 	%r35, [_Z17split_k_kernel_v1PfS_S_Piiii_param_6];
	cvta.to.global.u64 	%rd1, %rd6;
	cvta.to.global.u64 	%rd2, %rd5;
	cvta.to.global.u64 	%rd3, %rd7;
	mov.u32 	%r1, %tid.x;
	mov.u32 	%r2, %tid.y;
	mov.u32 	%r36, %ctaid.x;
	mov.u32 	%r37, %ctaid.y;
	mov.u32 	%r38, %ntid.y;
	mad.lo.s32 	%r3, %r37, %r38, %r2;
	mov.u32 	%r39, %ntid.x;
	mad.lo.s32 	%r4, %r36, %r39, %r1;
	shr.s32 	%r40, %r34, 31;
	shr.u32 	%r41, %r40, 28;
	add.s32 	%r42, %r34, %r41;
	shr.s32 	%r5, %r42, 4;
	setp.lt.s32 	%p1, %r34, 16;
	mov.f32 	%f367, 0f00000000;
	@%p1 bra 	$L__BB0_9;
	mul.lo.s32 	%r6, %r34, %r3;
	shl.b32 	%r44, %r2, 6;
	mov.u32 	%r45, _ZZ17split_k_kernel_v1PfS_S_PiiiiE2As;
	add.s32 	%r7, %r45, %r44;
	shl.b32 	%r46, %r1, 2;
	add.s32 	%r8, %r7, %r46;
	mov.u32 	%r47, _ZZ17split_k_kernel_v1PfS_S_PiiiiE2Bs;
	add.s32 	%r10, %r47, %r46;
	add.s32 	%r9, %r10, %r44;
	add.s32 	%r48, %r5, -1;
	setp.lt.u32 	%p2, %r48, 3;
	mov.f32 	%f367, 0f00000000;
	mov.b32 	%r108, 0;
	@%p2 bra 	$L__BB0_4;
	and.b32  	%r49, %r5, 134217724;
	neg.s32 	%r106, %r49;
	add.s32 	%r50, %r2, 48;
	mad.lo.s32 	%r105, %r35, %r50, %r4;
	shl.b32 	%r13, %r35, 6;
	add.s32 	%r51, %r2, 32;
	mad.lo.s32 	%r104, %r35, %r51, %r4;
	add.s32 	%r52, %r2, 16;
	mad.lo.s32 	%r103, %r35, %r52, %r4;
	mad.lo.s32 	%r102, %r2, %r35, %r4;
	mov.f32 	%f367, 0f00000000;
	mov.u32 	%r101, %r6;
$L__BB0_3:
	.pragma "nounroll";
	and.b32  	%r108, %r5, 134217724;
	add.s32 	%r53, %r101, %r1;
	rem.s32 	%r54, %r53, %r35;
	mul.wide.s32 	%rd8, %r54, 4;
	add.s64 	%rd9, %rd3, %rd8;
	ld.global.u32 	%r55, [%rd9];
	sub.s32 	%r56, %r53, %r54;
	add.s32 	%r57, %r56, %r55;
	mul.wide.s32 	%rd10, %r57, 4;
	add.s64 	%rd11, %rd2, %rd10;
	ld.global.f32 	%f14, [%rd11];
	st.shared.f32 	[%r8], %f14;
	mul.wide.s32 	%rd12, %r102, 4;
	add.s64 	%rd13, %rd1, %rd12;
	ld.global.f32 	%f15, [%rd13];
	st.shared.f32 	[%r9], %f15;
	bar.sync 	0;
	ld.shared.f32 	%f16, [%r7];
	ld.shared.f32 	%f17, [%r10];
	fma.rn.f32 	%f18, %f16, %f17, %f367;
	ld.shared.f32 	%f19, [%r7+4];
	ld.shared.f32 	%f20, [%r10+64];
	fma.rn.f32 	%f21, %f19, %f20, %f18;
	ld.shared.f32 	%f22, [%r7+8];
	ld.shared.f32 	%f23, [%r10+128];
	fma.rn.f32 	%f24, %f22, %f23, %f21;
	ld.shared.f32 	%f25, [%r7+12];
	ld.shared.f32 	%f26, [%r10+192];
	fma.rn.f32 	%f27, %f25, %f26, %f24;
	ld.shared.f32 	%f28, [%r7+16];
	ld.shared.f32 	%f29, [%r10+256];
	fma.rn.f32 	%f30, %f28, %f29, %f27;
	ld.shared.f32 	%f31, [%r7+20];
	ld.shared.f32 	%f32, [%r10+320];
	fma.rn.f32 	%f33, %f31, %f32, %f30;
	ld.shared.f32 	%f34, [%r7+24];
	ld.shared.f32 	%f35, [%r10+384];
	fma.rn.f32 	%f36, %f34, %f35, %f33;
	ld.shared.f32 	%f37, [%r7+28];
	ld.shared.f32 	%f38, [%r10+448];
	fma.rn.f32 	%f39, %f37, %f38, %f36;
	ld.shared.f32 	%f40, [%r7+32];
	ld.shared.f32 	%f41, [%r10+512];
	fma.rn.f32 	%f42, %f40, %f41, %f39;
	ld.shared.f32 	%f43, [%r7+36];
	ld.shared.f32 	%f44, [%r10+576];
	fma.rn.f32 	%f45, %f43, %f44, %f42;
	ld.shared.f32 	%f46, [%r7+40];
	ld.shared.f32 	%f47, [%r10+640];
	fma.rn.f32 	%f48, %f46, %f47, %f45;
	ld.shared.f32 	%f49, [%r7+44];
	ld.shared.f32 	%f50, [%r10+704];
	fma.rn.f32 	%f51, %f49, %f50, %f48;
	ld.shared.f32 	%f52, [%r7+48];
	ld.shared.f32 	%f53, [%r10+768];
	fma.rn.f32 	%f54, %f52, %f53, %f51;
	ld.shared.f32 	%f55, [%r7+52];
	ld.shared.f32 	%f56, [%r10+832];
	fma.rn.f32 	%f57, %f55, %f56, %f54;
	ld.shared.f32 	%f58, [%r7+56];
	ld.shared.f32 	%f59, [%r10+896];
	fma.rn.f32 	%f60, %f58, %f59, %f57;
	ld.shared.f32 	%f61, [%r7+60];
	ld.shared.f32 	%f62, [%r10+960];
	fma.rn.f32 	%f63, %f61, %f62, %f60;
	bar.sync 	0;
	add.s32 	%r58, %r53, 16;
	rem.s32 	%r59, %r58, %r35;
	mul.wide.s32 	%rd14, %r59, 4;
	add.s64 	%rd15, %rd3, %rd14;
	ld.global.u32 	%r60, [%rd15];
	sub.s32 	%r61, %r58, %r59;
	add.s32 	%r62, %r61, %r60;
	mul.wide.s32 	%rd16, %r62, 4;
	add.s64 	%rd17, %rd2, %rd16;
	ld.global.f32 	%f64, [%rd17];
	st.shared.f32 	[%r8], %f64;
	mul.wide.s32 	%rd18, %r103, 4;
	add.s64 	%rd19, %rd1, %rd18;
	ld.global.f32 	%f65, [%rd19];
	st.shared.f32 	[%r9], %f65;
	bar.sync 	0;
	ld.shared.f32 	%f66, [%r7];
	ld.shared.f32 	%f67, [%r10];
	fma.rn.f32 	%f68, %f66, %f67, %f63;
	ld.shared.f32 	%f69, [%r7+4];
	ld.shared.f32 	%f70, [%r10+64];
	fma.rn.f32 	%f71, %f69, %f70, %f68;
	ld.shared.f32 	%f72, [%r7+8];
	ld.shared.f32 	%f73, [%r10+128];
	fma.rn.f32 	%f74, %f72, %f73, %f71;
	ld.shared.f32 	%f75, [%r7+12];
	ld.shared.f32 	%f76, [%r10+192];
	fma.rn.f32 	%f77, %f75, %f76, %f74;
	ld.shared.f32 	%f78, [%r7+16];
	ld.shared.f32 	%f79, [%r10+256];
	fma.rn.f32 	%f80, %f78, %f79, %f77;
	ld.shared.f32 	%f81, [%r7+20];
	ld.shared.f32 	%f82, [%r10+320];
	fma.rn.f32 	%f83, %f81, %f82, %f80;
	ld.shared.f32 	%f84, [%r7+24];
	ld.shared.f32 	%f85, [%r10+384];
	fma.rn.f32 	%f86, %f84, %f85, %f83;
	ld.shared.f32 	%f87, [%r7+28];
	ld.shared.f32 	%f88, [%r10+448];
	fma.rn.f32 	%f89, %f87, %f88, %f86;
	ld.shared.f32 	%f90, [%r7+32];
	ld.shared.f32 	%f91, [%r10+512];
	fma.rn.f32 	%f92, %f90, %f91, %f89;
	ld.shared.f32 	%f93, [%r7+36];
	ld.shared.f32 	%f94, [%r10+576];
	fma.rn.f32 	%f95, %f93, %f94, %f92;
	ld.shared.f32 	%f96, [%r7+40];
	ld.shared.f32 	%f97, [%r10+640];
	fma.rn.f32 	%f98, %f96, %f97, %f95;
	ld.shared.f32 	%f99, [%r7+44];
	ld.shared.f32 	%f100, [%r10+704];
	fma.rn.f32 	%f101, %f99, %f100, %f98;
	ld.shared.f32 	%f102, [%r7+48];
	ld.shared.f32 	%f103, [%r10+768];
	fma.rn.f32 	%f104, %f102, %f103, %f101;
	ld.shared.f32 	%f105, [%r7+52];
	ld.shared.f32 	%f106, [%r10+832];
	fma.rn.f32 	%f107, %f105, %f106, %f104;
	ld.shared.f32 	%f108, [%r7+56];
	ld.shared.f32 	%f109, [%r10+896];
	fma.rn.f32 	%f110, %f108, %f109, %f107;
	ld.shared.f32 	%f111, [%r7+60];
	ld.shared.f32 	%f112, [%r10+960];
	fma.rn.f32 	%f113, %f111, %f112, %f110;
	bar.sync 	0;
	add.s32 	%r63, %r53, 32;
	rem.s32 	%r64, %r63, %r35;
	mul.wide.s32 	%rd20, %r64, 4;
	add.s64 	%rd21, %rd3, %rd20;
	ld.global.u32 	%r65, [%rd21];
	sub.s32 	%r66, %r63, %r64;
	add.s32 	%r67, %r66, %r65;
	mul.wide.s32 	%rd22, %r67, 4;
	add.s64 	%rd23, %rd2, %rd22;
	ld.global.f32 	%f114, [%rd23];
	st.shared.f32 	[%r8], %f114;
	mul.wide.s32 	%rd24, %r104, 4;
	add.s64 	%rd25, %rd1, %rd24;
	ld.global.f32 	%f115, [%rd25];
	st.shared.f32 	[%r9], %f115;
	bar.sync 	0;
	ld.shared.f32 	%f116, [%r7];
	ld.shared.f32 	%f117, [%r10];
	fma.rn.f32 	%f118, %f116, %f117, %f113;
	ld.shared.f32 	%f119, [%r7+4];
	ld.shared.f32 	%f120, [%r10+64];
	fma.rn.f32 	%f121, %f119, %f120, %f118;
	ld.shared.f32 	%f122, [%r7+8];
	ld.shared.f32 	%f123, [%r10+128];
	fma.rn.f32 	%f124, %f122, %f123, %f121;
	ld.shared.f32 	%f125, [%r7+12];
	ld.shared.f32 	%f126, [%r10+192];
	fma.rn.f32 	%f127, %f125, %f126, %f124;
	ld.shared.f32 	%f128, [%r7+16];
	ld.shared.f32 	%f129, [%r10+256];
	fma.rn.f32 	%f130, %f128, %f129, %f127;
	ld.shared.f32 	%f131, [%r7+20];
	ld.shared.f32 	%f132, [%r10+320];
	fma.rn.f32 	%f133, %f131, %f132, %f130;
	ld.shared.f32 	%f134, [%r7+24];
	ld.shared.f32 	%f135, [%r10+384];
	fma.rn.f32 	%f136, %f134, %f135, %f133;
	ld.shared.f32 	%f137, [%r7+28];
	ld.shared.f32 	%f138, [%r10+448];
	fma.rn.f32 	%f139, %f137, %f138, %f136;
	ld.shared.f32 	%f140, [%r7+32];
	ld.shared.f32 	%f141, [%r10+512];
	fma.rn.f32 	%f142, %f140, %f141, %f139;
	ld.shared.f32 	%f143, [%r7+36];
	ld.shared.f32 	%f144, [%r10+576];
	fma.rn.f32 	%f145, %f143, %f144, %f142;
	ld.shared.f32 	%f146, [%r7+40];
	ld.shared.f32 	%f147, [%r10+640];
	fma.rn.f32 	%f148, %f146, %f147, %f145;
	ld.shared.f32 	%f149, [%r7+44];
	ld.shared.f32 	%f150, [%r10+704];
	fma.rn.f32 	%f151, %f149, %f150, %f148;
	ld.shared.f32 	%f152, [%r7+48];
	ld.shared.f32 	%f153, [%r10+768];
	fma.rn.f32 	%f154, %f152, %f153, %f151;
	ld.shared.f32 	%f155, [%r7+52];
	ld.shared.f32 	%f156, [%r10+832];
	fma.rn.f32 	%f157, %f155, %f156, %f154;
	ld.shared.f32 	%f158, [%r7+56];
	ld.shared.f32 	%f159, [%r10+896];
	fma.rn.f32 	%f160, %f158, %f159, %f157;
	ld.shared.f32 	%f161, [%r7+60];
	ld.shared.f32 	%f162, [%r10+960];
	fma.rn.f32 	%f163, %f161, %f162, %f160;
	bar.sync 	0;
	add.s32 	%r68, %r53, 48;
	rem.s32 	%r69, %r68, %r35;
	mul.wide.s32 	%rd26, %r69, 4;
	add.s64 	%rd27, %rd3, %rd26;
	ld.global.u32 	%r70, [%rd27];
	sub.s32 	%r71, %r68, %r69;
	add.s32 	%r72, %r71, %r70;
	mul.wide.s32 	%rd28, %r72, 4;
	add.s64 	%rd29, %rd2, %rd28;
	ld.global.f32 	%f164, [%rd29];
	st.shared.f32 	[%r8], %f164;
	mul.wide.s32 	%rd30, %r105, 4;
	add.s64 	%rd31, %rd1, %rd30;
	ld.global.f32 	%f165, [%rd31];
	st.shared.f32 	[%r9], %f165;
	bar.sync 	0;
	ld.shared.f32 	%f166, [%r7];
	ld.shared.f32 	%f167, [%r10];
	fma.rn.f32 	%f168, %f166, %f167, %f163;
	ld.shared.f32 	%f169, [%r7+4];
	ld.shared.f32 	%f170, [%r10+64];
	fma.rn.f32 	%f171, %f169, %f170, %f168;
	ld.shared.f32 	%f172, [%r7+8];
	ld.shared.f32 	%f173, [%r10+128];
	fma.rn.f32 	%f174, %f172, %f173, %f171;
	ld.shared.f32 	%f175, [%r7+12];
	ld.shared.f32 	%f176, [%r10+192];
	fma.rn.f32 	%f177, %f175, %f176, %f174;
	ld.shared.f32 	%f178, [%r7+16];
	ld.shared.f32 	%f179, [%r10+256];
	fma.rn.f32 	%f180, %f178, %f179, %f177;
	ld.shared.f32 	%f181, [%r7+20];
	ld.shared.f32 	%f182, [%r10+320];
	fma.rn.f32 	%f183, %f181, %f182, %f180;
	ld.shared.f32 	%f184, [%r7+24];
	ld.shared.f32 	%f185, [%r10+384];
	fma.rn.f32 	%f186, %f184, %f185, %f183;
	ld.shared.f32 	%f187, [%r7+28];
	ld.shared.f32 	%f188, [%r10+448];
	fma.rn.f32 	%f189, %f187, %f188, %f186;
	ld.shared.f32 	%f190, [%r7+32];
	ld.shared.f32 	%f191, [%r10+512];
	fma.rn.f32 	%f192, %f190, %f191, %f189;
	ld.shared.f32 	%f193, [%r7+36];
	ld.shared.f32 	%f194, [%r10+576];
	fma.rn.f32 	%f195, %f193, %f194, %f192;
	ld.shared.f32 	%f196, [%r7+40];
	ld.shared.f32 	%f197, [%r10+640];
	fma.rn.f32 	%f198, %f196, %f197, %f195;
	ld.shared.f32 	%f199, [%r7+44];
	ld.shared.f32 	%f200, [%r10+704];
	fma.rn.f32 	%f201, %f199, %f200, %f198;
	ld.shared.f32 	%f202, [%r7+48];
	ld.shared.f32 	%f203, [%r10+768];
	fma.rn.f32 	%f204, %f202, %f203, %f201;
	ld.shared.f32 	%f205, [%r7+52];
	ld.shared.f32 	%f206, [%r10+832];
	fma.rn.f32 	%f207, %f205, %f206, %f204;
	ld.shared.f32 	%f208, [%r7+56];
	ld.shared.f32 	%f209, [%r10+896];
	fma.rn.f32 	%f210, %f208, %f209, %f207;
	ld.shared.f32 	%f211, [%r7+60];
	ld.shared.f32 	%f212, [%r10+960];
	fma.rn.f32 	%f367, %f211, %f212, %f210;
	bar.sync 	0;
	add.s32 	%r106, %r106, 4;
	add.s32 	%r105, %r105, %r13;
	add.s32 	%r104, %r104, %r13;
	add.s32 	%r103, %r103, %r13;
	add.s32 	%r102, %r102, %r13;
	add.s32 	%r101, %r101, 64;
	setp.ne.s32 	%p3, %r106, 0;
	@%p3 bra 	$L__BB0_3;
$L__BB0_4:
	and.b32  	%r31, %r5, 3;
	setp.eq.s32 	%p4, %r31, 0;
	@%p4 bra 	$L__BB0_9;
	setp.eq.s32 	%p5, %r31, 1;
	@%p5 bra 	$L__BB0_7;
	shl.b32 	%r74, %r108, 4;
	add.s32 	%r75, %r74, %r6;
	add.s32 	%r76, %r75, %r1;
	rem.s32 	%r77, %r76, %r35;
	mul.wide.s32 	%rd32, %r77, 4;
	add.s64 	%rd33, %rd3, %rd32;
	ld.global.u32 	%r78, [%rd33];
	sub.s32 	%r79, %r76, %r77;
	add.s32 	%r80, %r79, %r78;
	mul.wide.s32 	%rd34, %r80, 4;
	add.s64 	%rd35, %rd2, %rd34;
	ld.global.f32 	%f214, [%rd35];
	st.shared.f32 	[%r8], %f214;
	add.s32 	%r81, %r74, %r2;
	mad.lo.s32 	%r82, %r81, %r35, %r4;
	mul.wide.s32 	%rd36, %r82, 4;
	add.s64 	%rd37, %rd1, %rd36;
	ld.global.f32 	%f215, [%rd37];
	st.shared.f32 	[%r9], %f215;
	bar.sync 	0;
	ld.shared.f32 	%f216, [%r7];
	ld.shared.f32 	%f217, [%r10];
	fma.rn.f32 	%f218, %f216, %f217, %f367;
	ld.shared.f32 	%f219, [%r7+4];
	ld.shared.f32 	%f220, [%r10+64];
	fma.rn.f32 	%f221, %f219, %f220, %f218;
	ld.shared.f32 	%f222, [%r7+8];
	ld.shared.f32 	%f223, [%r10+128];
	fma.rn.f32 	%f224, %f222, %f223, %f221;
	ld.shared.f32 	%f225, [%r7+12];
	ld.shared.f32 	%f226, [%r10+192];
	fma.rn.f32 	%f227, %f225, %f226, %f224;
	ld.shared.f32 	%f228, [%r7+16];
	ld.shared.f32 	%f229, [%r10+256];
	fma.rn.f32 	%f230, %f228, %f229, %f227;
	ld.shared.f32 	%f231, [%r7+20];
	ld.shared.f32 	%f232, [%r10+320];
	fma.rn.f32 	%f233, %f231, %f232, %f230;
	ld.shared.f32 	%f234, [%r7+24];
	ld.shared.f32 	%f235, [%r10+384];
	fma.rn.f32 	%f236, %f234, %f235, %f233;
	ld.shared.f32 	%f237, [%r7+28];
	ld.shared.f32 	%f238, [%r10+448];
	fma.rn.f32 	%f239, %f237, %f238, %f236;
	ld.shared.f32 	%f240, [%r7+32];
	ld.shared.f32 	%f241, [%r10+512];
	fma.rn.f32 	%f242, %f240, %f241, %f239;
	ld.shared.f32 	%f243, [%r7+36];
	ld.shared.f32 	%f244, [%r10+576];
	fma.rn.f32 	%f245, %f243, %f244, %f242;
	ld.shared.f32 	%f246, [%r7+40];
	ld.shared.f32 	%f247, [%r10+640];
	fma.rn.f32 	%f248, %f246, %f247, %f245;
	ld.shared.f32 	%f249, [%r7+44];
	ld.shared.f32 	%f250, [%r10+704];
	fma.rn.f32 	%f251, %f249, %f250, %f248;
	ld.shared.f32 	%f252, [%r7+48];
	ld.shared.f32 	%f253, [%r10+768];
	fma.rn.f32 	%f254, %f252, %f253, %f251;
	ld.shared.f32 	%f255, [%r7+52];
	ld.shared.f32 	%f256, [%r10+832];
	fma.rn.f32 	%f257, %f255, %f256, %f254;
	ld.shared.f32 	%f258, [%r7+56];
	ld.shared.f32 	%f259, [%r10+896];
	fma.rn.f32 	%f260, %f258, %f259, %f257;
	ld.shared.f32 	%f261, [%r7+60];
	ld.shared.f32 	%f262, [%r10+960];
	fma.rn.f32 	%f263, %f261, %f262, %f260;
	bar.sync 	0;
	add.s32 	%r83, %r76, 16;
	rem.s32 	%r84, %r83, %r35;
	mul.wide.s32 	%rd38, %r84, 4;
	add.s64 	%rd39, %rd3, %rd38;
	ld.global.u32 	%r85, [%rd39];
	sub.s32 	%r86, %r83, %r84;
	add.s32 	%r87, %r86, %r85;
	mul.wide.s32 	%rd40, %r87, 4;
	add.s64 	%rd41, %rd2, %rd40;
	ld.global.f32 	%f264, [%rd41];
	st.shared.f32 	[%r8], %f264;
	add.s32 	%r88, %r81, 16;
	mad.lo.s32 	%r89, %r88, %r35, %r4;
	mul.wide.s32 	%rd42, %r89, 4;
	add.s64 	%rd43, %rd1, %rd42;
	ld.global.f32 	%f265, [%rd43];
	st.shared.f32 	[%r9], %f265;
	bar.sync 	0;
	ld.shared.f32 	%f266, [%r7];
	ld.shared.f32 	%f267, [%r10];
	fma.rn.f32 	%f268, %f266, %f267, %f263;
	ld.shared.f32 	%f269, [%r7+4];
	ld.shared.f32 	%f270, [%r10+64];
	fma.rn.f32 	%f271, %f269, %f270, %f268;
	ld.shared.f32 	%f272, [%r7+8];
	ld.shared.f32 	%f273, [%r10+128];
	fma.rn.f32 	%f274, %f272, %f273, %f271;
	ld.shared.f32 	%f275, [%r7+12];
	ld.shared.f32 	%f276, [%r10+192];
	fma.rn.f32 	%f277, %f275, %f276, %f274;
	ld.shared.f32 	%f278, [%r7+16];
	ld.shared.f32 	%f279, [%r10+256];
	fma.rn.f32 	%f280, %f278, %f279, %f277;
	ld.shared.f32 	%f281, [%r7+20];
	ld.shared.f32 	%f282, [%r10+320];
	fma.rn.f32 	%f283, %f281, %f282, %f280;
	ld.shared.f32 	%f284, [%r7+24];
	ld.shared.f32 	%f285, [%r10+384];
	fma.rn.f32 	%f286, %f284, %f285, %f283;
	ld.shared.f32 	%f287, [%r7+28];
	ld.shared.f32 	%f288, [%r10+448];
	fma.rn.f32 	%f289, %f287, %f288, %f286;
	ld.shared.f32 	%f290, [%r7+32];
	ld.shared.f32 	%f291, [%r10+512];
	fma.rn.f32 	%f292, %f290, %f291, %f289;
	ld.shared.f32 	%f293, [%r7+36];
	ld.shared.f32 	%f294, [%r10+576];
	fma.rn.f32 	%f295, %f293, %f294, %f292;
	ld.shared.f32 	%f296, [%r7+40];
	ld.shared.f32 	%f297, [%r10+640];
	fma.rn.f32 	%f298, %f296, %f297, %f295;
	ld.shared.f32 	%f299, [%r7+44];
	ld.shared.f32 	%f300, [%r10+704];
	fma.rn.f32 	%f301, %f299, %f300, %f298;
	ld.shared.f32 	%f302, [%r7+48];
	ld.shared.f32 	%f303, [%r10+768];
	fma.rn.f32 	%f304, %f302, %f303, %f301;
	ld.shared.f32 	%f305, [%r7+52];
	ld.shared.f32 	%f306, [%r10+832];
	fma.rn.f32 	%f307, %f305, %f306, %f304;
	ld.shared.f32 	%f308, [%r7+56];
	ld.shared.f32 	%f309, [%r10+896];
	fma.rn.f32 	%f310, %f308, %f309, %f307;
	ld.shared.f32 	%f311, [%r7+60];
	ld.shared.f32 	%f312, [%r10+960];
	fma.rn.f32 	%f367, %f311, %f312, %f310;
	bar.sync 	0;
	add.s32 	%r108, %r108, 2;
$L__BB0_7:
	and.b32  	%r90, %r5, 1;
	setp.eq.b32 	%p6, %r90, 1;
	not.pred 	%p7, %p6;
	@%p7 bra 	$L__BB0_9;
	shl.b32 	%r91, %r108, 4;
	add.s32 	%r92, %r91, %r6;
	add.s32 	%r93, %r92, %r1;
	rem.s32 	%r94, %r93, %r35;
	mul.wide.s32 	%rd44, %r94, 4;
	add.s64 	%rd45, %rd3, %rd44;
	ld.global.u32 	%r95, [%rd45];
	sub.s32 	%r96, %r93, %r94;
	add.s32 	%r97, %r96, %r95;
	mul.wide.s32 	%rd46, %r97, 4;
	add.s64 	%rd47, %rd2, %rd46;
	ld.global.f32 	%f313, [%rd47];
	st.shared.f32 	[%r8], %f313;
	add.s32 	%r98, %r91, %r2;
	mad.lo.s32 	%r99, %r98, %r35, %r4;
	mul.wide.s32 	%rd48, %r99, 4;
	add.s64 	%rd49, %rd1, %rd48;
	ld.global.f32 	%f314, [%rd49];
	st.shared.f32 	[%r9], %f314;
	bar.sync 	0;
	ld.shared.f32 	%f315, [%r7];
	ld.shared.f32 	%f316, [%r10];
	fma.rn.f32 	%f317, %f315, %f316, %f367;
	ld.shared.f32 	%f318, [%r7+4];
	ld.shared.f32 	%f319, [%r10+64];
	fma.rn.f32 	%f320, %f318, %f319, %f317;
	ld.shared.f32 	%f321, [%r7+8];
	ld.shared.f32 	%f322, [%r10+128];
	fma.rn.f32 	%f323, %f321, %f322, %f320;
	ld.shared.f32 	%f324, [%r7+12];
	ld.shared.f32 	%f325, [%r10+192];
	fma.rn.f32 	%f326, %f324, %f325, %f323;
	ld.shared.f32 	%f327, [%r7+16];
	ld.shared.f32 	%f328, [%r10+256];
	fma.rn.f32 	%f329, %f327, %f328, %f326;
	ld.shared.f32 	%f330, [%r7+20];
	ld.shared.f32 	%f331, [%r10+320];
	fma.rn.f32 	%f332, %f330, %f331, %f329;
	ld.shared.f32 	%f333, [%r7+24];
	ld.shared.f32 	%f334, [%r10+384];
	fma.rn.f32 	%f335, %f333, %f334, %f332;
	ld.shared.f32 	%f336, [%r7+28];
	ld.shared.f32 	%f337, [%r10+448];
	fma.rn.f32 	%f338, %f336, %f337, %f335;
	ld.shared.f32 	%f339, [%r7+32];
	ld.shared.f32 	%f340, [%r10+512];
	fma.rn.f32 	%f341, %f339, %f340, %f338;
	ld.shared.f32 	%f342, [%r7+36];
	ld.shared.f32 	%f343, [%r10+576];
	fma.rn.f32 	%f344, %f342, %f343, %f341;
	ld.shared.f32 	%f345, [%r7+40];
	ld.shared.f32 	%f346, [%r10+640];
	fma.rn.f32 	%f347, %f345, %f346, %f344;
	ld.shared.f32 	%f348, [%r7+44];
	ld.shared.f32 	%f349, [%r10+704];
	fma.rn.f32 	%f350, %f348, %f349, %f347;
	ld.shared.f32 	%f351, [%r7+48];
	ld.shared.f32 	%f352, [%r10+768];
	fma.rn.f32 	%f353, %f351, %f352, %f350;
	ld.shared.f32 	%f354, [%r7+52];
	ld.shared.f32 	%f355, [%r10+832];
	fma.rn.f32 	%f356, %f354, %f355, %f353;
	ld.shared.f32 	%f357, [%r7+56];
	ld.shared.f32 	%f358, [%r10+896];
	fma.rn.f32 	%f359, %f357, %f358, %f356;
	ld.shared.f32 	%f360, [%r7+60];
	ld.shared.f32 	%f361, [%r10+960];
	fma.rn.f32 	%f367, %f360, %f361, %f359;
	bar.sync 	0;
$L__BB0_9:
	cvta.to.global.u64 	%rd50, %rd4;
	mad.lo.s32 	%r100, %r35, %r3, %r4;
	mul.wide.s32 	%rd51, %r100, 4;
	add.s64 	%rd52, %rd50, %rd51;
	st.global.f32 	[%rd52], %f367;
	ret;

}


// ===== COMPILED SASS (sm_100) =====

	.target	sm_100

	.elftype	@"ET_EXEC"


//--------------------- .note.nv.tkinfo           --------------------------
	.section	.note.nv.tkinfo,"",@"SHT_NOTE"
	.sectionflags	@"SHF_NOTE_NV_TKINFO"
	.tkinfo
        /*0018*/ 	.word	0x00000002
        /*0030*/ 	.string	""
        /*0030*/ 	.string	"ptxas"
        /*0030*/ 	.string	"Cuda compilation tools, release 13.0, V13.0.88"
        /*0030*/ 	.string	"Build cuda_13.0.r13.0/compiler.36424714_0"
        /*0030*/ 	.string	"-arch sm_100 -m 64 "



//--------------------- .note.nv.cuinfo           --------------------------
	.section	.note.nv.cuinfo,"",@"SHT_NOTE"
	.sectionflags	@"SHF_NOTE_NV_CUINFO"
        /*0018*/ 	.short	0x0002
        /*001a*/ 	.short	0x0064
        /*001c*/ 	.short	0x0082
	.zero		2


//--------------------- .nv.info                  --------------------------
	.section	.nv.info,"",@"SHT_CUDA_INFO"
	.align	4


	//----- nvinfo : EIATTR_REGCOUNT
	.align		4
        /*0000*/ 	.byte	0x04, 0x2f
        /*0002*/ 	.short	(.L_1 - .L_0)
	.align		4
.L_0:
        /*0004*/ 	.word	index@(_Z17split_k_kernel_v1PfS_S_Piiii)
        /*0008*/ 	.word	0x00000028


	//----- nvinfo : EIATTR_FRAME_SIZE
	.align		4
.L_1:
        /*000c*/ 	.byte	0x04, 0x11
        /*000e*/ 	.short	(.L_3 - .L_2)
	.align		4
.L_2:
        /*0010*/ 	.word	index@(_Z17split_k_kernel_v1PfS_S_Piiii)
        /*0014*/ 	.word	0x00000000


	//----- nvinfo : EIATTR_MIN_STACK_SIZE
	.align		4
.L_3:
        /*0018*/ 	.byte	0x04, 0x12
        /*001a*/ 	.short	(.L_5 - .L_4)
	.align		4
.L_4:
        /*001c*/ 	.word	index@(_Z17split_k_kernel_v1PfS_S_Piiii)
        /*0020*/ 	.word	0x00000000
.L_5:


//--------------------- .nv.compat                --------------------------
	.section	.nv.compat,"",@"SHT_CUDA_COMPAT_INFO"
	.align	4
        /*0000*/ 	.byte	0x02, 0x09, 0x00, 0x00, 0x02, 0x02, 0x01, 0x00, 0x02, 0x05, 0x05, 0x00, 0x03, 0x07, 0x01, 0x01
        /*0010*/ 	.byte	0x02, 0x03, 0x00, 0x00, 0x02, 0x06, 0x01, 0x00, 0x04, 0x0b, 0x08, 0x00, 0x09, 0x00, 0x00, 0x00
        /*0020*/ 	.byte	0x00, 0x00, 0x00, 0x00


//--------------------- .nv.info._Z17split_k_kernel_v1PfS_S_Piiii --------------------------
	.section	.nv.info._Z17split_k_kernel_v1PfS_S_Piiii,"",@"SHT_CUDA_INFO"
	.sectionflags	@""
	.align	4


	//----- nvinfo : EIATTR_CUDA_API_VERSION
	.align		4
        /*0000*/ 	.byte	0x04, 0x37
        /*0002*/ 	.short	(.L_7 - .L_6)
.L_6:
        /*0004*/ 	.word	0x00000082


	//----- nvinfo : EIATTR_KPARAM_INFO
	.align		4
.L_7:
        /*0008*/ 	.byte	0x04, 0x17
        /*000a*/ 	.short	(.L_9 - .L_8)
.L_8:
        /*000c*/ 	.word	0x00000000
        /*0010*/ 	.short	0x0006
        /*0012*/ 	.short	0x0028
        /*0014*/ 	.byte	0x00, 0xf0, 0x11, 0x00


	//----- nvinfo : EIATTR_KPARAM_INFO
	.align		4
.L_9:
        /*0018*/ 	.byte	0x04, 0x17
        /*001a*/ 	.short	(.L_11 - .L_10)
.L_10:
        /*001c*/ 	.word	0x00000000
        /*0020*/ 	.short	0x0005
        /*0022*/ 	.short	0x0024
        /*0024*/ 	.byte	0x00, 0xf0, 0x11, 0x00


	//----- nvinfo : EIATTR_KPARAM_INFO
	.align		4
.L_11:
        /*0028*/ 	.byte	0x04, 0x17
        /*002a*/ 	.short	(.L_13 - .L_12)
.L_12:
        /*002c*/ 	.word	0x00000000
        /*0030*/ 	.short	0x0004
        /*0032*/ 	.short	0x0020
        /*0034*/ 	.byte	0x00, 0xf0, 0x11, 0x00


	//----- nvinfo : EIATTR_KPARAM_INFO
	.align		4
.L_13:
        /*0038*/ 	.byte	0x04, 0x17
        /*003a*/ 	.short	(.L_15 - .L_14)
.L_14:
        /*003c*/ 	.word	0x00000000
        /*0040*/ 	.short	0x0003
        /*0042*/ 	.short	0x0018
        /*0044*/ 	.byte	0x00, 0xf5, 0x21, 0x00


	//----- nvinfo : EIATTR_KPARAM_INFO
	.align		4
.L_15:
        /*0048*/ 	.byte	0x04, 0x17
        /*004a*/ 	.short	(.L_17 - .L_16)
.L_16:
        /*004c*/ 	.word	0x00000000
        /*0050*/ 	.short	0x0002
        /*0052*/ 	.short	0x0010
        /*0054*/ 	.byte	0x00, 0xf5, 0x21, 0x00


	//----- nvinfo : EIATTR_KPARAM_INFO
	.align		4
.L_17:
        /*0058*/ 	.byte	0x04, 0x17
        /*005a*/ 	.short	(.L_19 - .L_18)
.L_18:
        /*005c*/ 	.word	0x00000000
        /*0060*/ 	.short	0x0001
        /*0062*/ 	.short	0x0008
        /*0064*/ 	.byte	0x00, 0xf5, 0x21, 0x00


	//----- nvinfo : EIATTR_KPARAM_INFO
	.align		4
.L_19:
        /*0068*/ 	.byte	0x04, 0x17
        /*006a*/ 	.short	(.L_21 - .L_20)
.L_20:
        /*006c*/ 	.word	0x00000000
        /*0070*/ 	.short	0x0000
        /*0072*/ 	.short	0x0000
        /*0074*/ 	.byte	0x00, 0xf5, 0x21, 0x00


	//----- nvinfo : EIATTR_SPARSE_MMA_MASK
	.align		4
.L_21:
        /*0078*/ 	.byte	0x03, 0x50
        /*007a*/ 	.short	0x0000


	//----- nvinfo : EIATTR_MAXREG_COUNT
	.align		4
        /*007c*/ 	.byte	0x03, 0x1b
        /*007e*/ 	.short	0x00ff


	//----- nvinfo : EIATTR_NUM_BARRIERS
	.align		4
        /*0080*/ 	.byte	0x02, 0x4c
        /*0082*/ 	.byte	0x01
	.zero		1


	//----- nvinfo : EIATTR_MERCURY_ISA_VERSION
	.align		4
        /*0084*/ 	.byte	0x03, 0x5f
        /*0086*/ 	.short	0x0101


	//----- nvinfo : EIATTR_VRC_CTA_INIT_COUNT
	.align		4
        /*0088*/ 	.byte	0x02, 0x4a
	.zero		1
	.zero		1


	//----- nvinfo : EIATTR_EXIT_INSTR_OFFSETS
	.align		4
        /*008c*/ 	.byte	0x04, 0x1c
        /*008e*/ 	.short	(.L_23 - .L_22)


	//   ....[0]....
.L_22:
        /*0090*/ 	.word	0x00002280


	//----- nvinfo : EIATTR_CBANK_PARAM_SIZE
	.align		4
.L_23:
        /*0094*/ 	.byte	0x03, 0x19
        /*0096*/ 	.short	0x002c


	//----- nvinfo : EIATTR_PARAM_CBANK
	.align		4
        /*0098*/ 	.byte	0x04, 0x0a
        /*009a*/ 	.short	(.L_25 - .L_24)
	.align		4
.L_24:
        /*009c*/ 	.word	index@(.nv.constant0._Z17split_k_kernel_v1PfS_S_Piiii)
        /*00a0*/ 	.short	0x0380
        /*00a2*/ 	.short	0x002c


	//----- nvinfo : EIATTR_SW_WAR
	.align		4
.L_25:
        /*00a4*/ 	.byte	0x04, 0x36
        /*00a6*/ 	.short	(.L_27 - .L_26)
.L_26:
        /*00a8*/ 	.word	0x00000008
.L_27:


//--------------------- .nv.callgraph             --------------------------
	.section	.nv.callgraph,"",@"SHT_CUDA_CALLGRAPH"
	.align	4
	.sectionentsize	8
	.align		4
        /*0000*/ 	.word	0x00000000
	.align		4
        /*0004*/ 	.word	0xffffffff
	.align		4
        /*0008*/ 	.word	0x00000000
	.align		4
        /*000c*/ 	.word	0xfffffffe
	.align		4
        /*0010*/ 	.word	0x00000000
	.align		4
        /*0014*/ 	.word	0xfffffffd
	.align		4
        /*0018*/ 	.word	0x00000000
	.align		4
        /*001c*/ 	.word	0xfffffffc


//--------------------- .text._Z17split_k_kernel_v1PfS_S_Piiii --------------------------
	.section	.text._Z17split_k_kernel_v1PfS_S_Piiii,"ax",@progbits
	.align	128
        .global         _Z17split_k_kernel_v1PfS_S_Piiii
        .type           _Z17split_k_kernel_v1PfS_S_Piiii,@function
        .size           _Z17split_k_kernel_v1PfS_S_Piiii,(.L_x_5 - _Z17split_k_kernel_v1PfS_S_Piiii)
        .other          _Z17split_k_kernel_v1PfS_S_Piiii,@"STO_CUDA_ENTRY STV_DEFAULT"
_Z17split_k_kernel_v1PfS_S_Piiii:
.text._Z17split_k_kernel_v1PfS_S_Piiii:
[----:B------:R-:W-:Y:S01]  /*0000*/  LDC R1, c[0x0][0x37c] ;  /* 0x0000df00ff017b82 */ /* 0x000fe20000000800 */
[----:B------:R-:W0:Y:S01]  /*0010*/  S2R R23, SR_TID.Y ;  /* 0x0000000000177919 */ /* 0x000e220000002200 */
[----:B------:R-:W1:Y:S06]  /*0020*/  LDCU UR9, c[0x0][0x3a4] ;  /* 0x00007480ff0977ac */ /* 0x000e6c0008000800 */
[----:B------:R-:W0:Y:S01]  /*0030*/  LDC R2, c[0x0][0x364] ;  /* 0x0000d900ff027b82 */ /* 0x000e220000000800 */
[----:B------:R-:W-:Y:S01]  /*0040*/  HFMA2 R19, -RZ, RZ, 0, 0 ;  /* 0x00000000ff137431 */ /* 0x000fe200000001ff */
[----:B------:R-:W2:Y:S01]  /*0050*/  S2R R0, SR_TID.X ;  /* 0x0000000000007919 */ /* 0x000ea20000002100 */
[----:B------:R-:W3:Y:S05]  /*0060*/  LDCU.64 UR10, c[0x0][0x358] ;  /* 0x00006b00ff0a77ac */ /* 0x000eea0008000a00 */
[----:B------:R-:W-:Y:S08]  /*0070*/  S2UR UR5, SR_CTAID.X ;  /* 0x00000000000579c3 */ /* 0x000ff00000002500 */
[----:B------:R-:W0:Y:S01]  /*0080*/  S2UR UR6, SR_CTAID.Y ;  /* 0x00000000000679c3 */ /* 0x000e220000002600 */
[----:B-1----:R-:W-:-:S02]  /*0090*/  UISETP.GE.AND UP0, UPT, UR9, 0x10, UPT ;  /* 0x000000100900788c */ /* 0x002fc4000bf06270 */
[----:B------:R-:W-:-:S04]  /*00a0*/  USHF.R.S32.HI UR4, URZ, 0x1f, UR9 ;  /* 0x0000001fff047899 */ /* 0x000fc80008011409 */
[----:B------:R-:W-:Y:S01]  /*00b0*/  ULEA.HI UR4, UR4, UR9, URZ, 0x4 ;  /* 0x0000000904047291 */ /* 0x000fe2000f8f20ff */
[----:B------:R-:W2:Y:S01]  /*00c0*/  LDC R3, c[0x0][0x360] ;  /* 0x0000d800ff037b82 */ /* 0x000ea20000000800 */
[----:B0-----:R-:W-:Y:S02]  /*00d0*/  IMAD R7, R2, UR6, R23 ;  /* 0x0000000602077c24 */ /* 0x001fe4000f8e0217 */
[----:B--2---:R-:W-:Y:S01]  /*00e0*/  IMAD R6, R3, UR5, R0 ;  /* 0x0000000503067c24 */ /* 0x004fe2000f8e0200 */
[----:B---3--:R-:W-:Y:S07]  /*00f0*/  BRA.U !UP0, `(.L_x_0) ;  /* 0x00000021084c7547 */ /* 0x008fee000b800000 */
[----:B------:R-:W0:Y:S01]  /*0100*/  S2UR UR7, SR_CgaCtaId ;  /* 0x00000000000779c3 */ /* 0x000e220000008800 */
[----:B------:R-:W-:Y:S01]  /*0110*/  USHF.R.S32.HI UR4, URZ, 0x4, UR4 ;  /* 0x00000004ff047899 */ /* 0x000fe20008011404 */
[----:B------:R-:W-:Y:S01]  /*0120*/  IMAD R21, R7, UR9, RZ ;  /* 0x0000000907157c24 */ /* 0x000fe2000f8e02ff */
[----:B------:R-:W-:Y:S01]  /*0130*/  UMOV UR5, 0x400 ;  /* 0x0000040000057882 */ /* 0x000fe20000000000 */
[----:B------:R-:W-:Y:S01]  /*0140*/  MOV R19, RZ ;  /* 0x000000ff00137202 */ /* 0x000fe20000000f00 */
[----:B------:R-:W-:Y:S01]  /*0150*/  UIADD3 UR8, UPT, UPT, UR4, -0x1, URZ ;  /* 0xffffffff04087890 */ /* 0x000fe2000fffe0ff */
[----:B------:R-:W-:Y:S01]  /*0160*/  MOV R22, RZ ;  /* 0x000000ff00167202 */ /* 0x000fe20000000f00 */
[----:B------:R-:W-:Y:S02]  /*0170*/  UIADD3 UR6, UPT, UPT, UR5, 0x400, URZ ;  /* 0x0000040005067890 */ /* 0x000fe4000fffe0ff */
[----:B------:R-:W-:Y:S02]  /*0180*/  UISETP.GE.U32.AND UP0, UPT, UR8, 0x3, UPT ;  /* 0x000000030800788c */ /* 0x000fe4000bf06070 */
[----:B0-----:R-:W-:-:S02]  /*0190*/  ULEA UR5, UR7, UR5, 0x18 ;  /* 0x0000000507057291 */ /* 0x001fc4000f8ec0ff */
[----:B------:R-:W-:-:S04]  /*01a0*/  ULEA UR6, UR7, UR6, 0x18 ;  /* 0x0000000607067291 */ /* 0x000fc8000f8ec0ff */
[C---:B------:R-:W-:Y:S02]  /*01b0*/  LEA R3, R23.reuse, UR5, 0x6 ;  /* 0x0000000517037c11 */ /* 0x040fe4000f8e30ff */
[C---:B------:R-:W-:Y:S02]  /*01c0*/  LEA R2, R0.reuse, UR6, 0x2 ;  /* 0x0000000600027c11 */ /* 0x040fe4000f8e10ff */
[----:B------:R-:W-:Y:S02]  /*01d0*/  LEA R4, R0, R3, 0x2 ;  /* 0x0000000300047211 */ /* 0x000fe400078e10ff */
[----:B------:R-:W-:Y:S01]  /*01e0*/  LEA R5, R23, R2, 0x6 ;  /* 0x0000000217057211 */ /* 0x000fe200078e30ff */
[----:B------:R-:W-:Y:S06]  /*01f0*/  BRA.U !UP0, `(.L_x_1) ;  /* 0x0000001108747547 */ /* 0x000fec000b800000 */
[----:B------:R-:W0:Y:S01]  /*0200*/  LDC R11, c[0x0][0x3a8] ;  /* 0x0000ea00ff0b7b82 */ /* 0x000e220000000800 */
[C---:B------:R-:W-:Y:S01]  /*0210*/  IADD3 R29, PT, PT, R23.reuse, 0x30, RZ ;  /* 0x00000030171d7810 */ /* 0x040fe20007ffe0ff */
[----:B------:R-:W-:Y:S01]  /*0220*/  HFMA2 R19, -RZ, RZ, 0, 0 ;  /* 0x00000000ff137431 */ /* 0x000fe200000001ff */
[C---:B------:R-:W-:Y:S01]  /*0230*/  IADD3 R27, PT, PT, R23.reuse, 0x20, RZ ;  /* 0x00000020171b7810 */ /* 0x040fe20007ffe0ff */
[----:B------:R-:W-:Y:S01]  /*0240*/  ULOP3.LUT UR4, UR4, 0x7fffffc, URZ, 0xc0, !UPT ;  /* 0x07fffffc04047892 */ /* 0x000fe2000f8ec0ff */
[----:B------:R-:W-:-:S03]  /*0250*/  IADD3 R25, PT, PT, R23, 0x10, RZ ;  /* 0x0000001017197810 */ /* 0x000fc60007ffe0ff */
[----:B------:R-:W-:Y:S01]  /*0260*/  UIADD3 UR4, UPT, UPT, -UR4, URZ, URZ ;  /* 0x000000ff04047290 */ /* 0x000fe2000fffe1ff */
[-C--:B0-----:R-:W-:Y:S01]  /*0270*/  IABS R24, R11.reuse ;  /* 0x0000000b00187213 */ /* 0x081fe20000000000 */
[-CC-:B------:R-:W-:Y:S02]  /*0280*/  IMAD R29, R29, R11.reuse, R6.reuse ;  /* 0x0000000b1d1d7224 */ /* 0x180fe400078e0206 */
[-CC-:B------:R-:W-:Y:S01]  /*0290*/  IMAD R27, R27, R11.reuse, R6.reuse ;  /* 0x0000000b1b1b7224 */ /* 0x180fe200078e0206 */
[----:B------:R-:W0:Y:S01]  /*02a0*/  I2F.RP R10, R24 ;  /* 0x00000018000a7306 */ /* 0x000e220000209400 */
[-CC-:B------:R-:W-:Y:S02]  /*02b0*/  IMAD R25, R25, R11.reuse, R6.reuse ;  /* 0x0000000b19197224 */ /* 0x180fe400078e0206 */
[----:B------:R-:W-:-:S05]  /*02c0*/  IMAD R23, R23, R11, R6 ;  /* 0x0000000b17177224 */ /* 0x000fca00078e0206 */
[----:B0-----:R-:W0:Y:S02]  /*02d0*/  MUFU.RCP R10, R10 ;  /* 0x0000000a000a7308 */ /* 0x001e240000001000 */
[----:B0-----:R-:W-:-:S06]  /*02e0*/  IADD3 R8, PT, PT, R10, 0xffffffe, RZ ;  /* 0x0ffffffe0a087810 */ /* 0x001fcc0007ffe0ff */
[----:B------:R0:W1:Y:S02]  /*02f0*/  F2I.FTZ.U32.TRUNC.NTZ R9, R8 ;  /* 0x0000000800097305 */ /* 0x000064000021f000 */
[----:B0-----:R-:W-:Y:S02]  /*0300*/  MOV R8, RZ ;  /* 0x000000ff00087202 */ /* 0x001fe40000000f00 */
[----:B-1----:R-:W-:-:S05]  /*0310*/  IADD3 R13, PT, PT, RZ, -R9, RZ ;  /* 0x80000009ff0d7210 */ /* 0x002fca0007ffe0ff */
[----:B------:R-:W-:-:S04]  /*0320*/  IMAD R13, R13, R24, RZ ;  /* 0x000000180d0d7224 */ /* 0x000fc800078e02ff */
[----:B------:R-:W-:-:S07]  /*0330*/  IMAD.HI.U32 R22, R9, R13, R8 ;  /* 0x0000000d09167227 */ /* 0x000fce00078e0008 */
.L_x_2:
[----:B------:R-:W0:Y:S01]  /*0340*/  LDC R20, c[0x0][0x3a8] ;  /* 0x0000ea00ff147b82 */ /* 0x000e220000000800 */
[----:B------:R-:W-:-:S04]  /*0350*/  IADD3 R18, PT, PT, R0, R21, RZ ;  /* 0x0000001500127210 */ /* 0x000fc80007ffe0ff */
[----:B------:R-:W-:Y:S02]  /*0360*/  IABS R8, R18 ;  /* 0x0000001200087213 */ /* 0x000fe40000000000 */
[----:B------:R-:W-:Y:S01]  /*0370*/  ISETP.GE.AND P1, PT, R18, RZ, PT ;  /* 0x000000ff1200720c */ /* 0x000fe20003f26270 */
[----:B------:R-:W1:Y:S02]  /*0380*/  LDC.64 R34, c[0x0][0x398] ;  /* 0x0000e600ff227b82 */ /* 0x000e640000000a00 */
[----:B------:R-:W-:-:S05]  /*0390*/  IMAD.HI.U32 R22, R22, R8, RZ ;  /* 0x0000000816167227 */ /* 0x000fca00078e00ff */
[----:B------:R-:W-:Y:S01]  /*03a0*/  IADD3 R22, PT, PT, -R22, RZ, RZ ;  /* 0x000000ff16167210 */ /* 0x000fe20007ffe1ff */
[----:B------:R-:W2:Y:S01]  /*03b0*/  LDC.64 R32, c[0x0][0x380] ;  /* 0x0000e000ff207b82 */ /* 0x000ea20000000a00 */
[----:B0-----:R-:W-:-:S07]  /*03c0*/  IABS R17, R20 ;  /* 0x0000001400117213 */ /* 0x001fce0000000000 */
[----:B------:R-:W0:Y:S01]  /*03d0*/  LDC.64 R30, c[0x0][0x388] ;  /* 0x0000e200ff1e7b82 */ /* 0x000e220000000a00 */
[----:B------:R-:W-:Y:S01]  /*03e0*/  LOP3.LUT R16, RZ, R20, RZ, 0x33, !PT ;  /* 0x00000014ff107212 */ /* 0x000fe200078e33ff */
[----:B------:R-:W-:-:S05]  /*03f0*/  IMAD R8, R17, R22, R8 ;  /* 0x0000001611087224 */ /* 0x000fca00078e0208 */
[----:B------:R-:W-:-:S13]  /*0400*/  ISETP.GT.U32.AND P0, PT, R24, R8, PT ;  /* 0x000000081800720c */ /* 0x000fda0003f04070 */
[----:B------:R-:W-:-:S04]  /*0410*/  @!P0 IADD3 R8, PT, PT, R8, -R17, RZ ;  /* 0x8000001108088210 */ /* 0x000fc80007ffe0ff */
[----:B------:R-:W-:-:S13]  /*0420*/  ISETP.GT.U32.AND P0, PT, R24, R8, PT ;  /* 0x000000081800720c */ /* 0x000fda0003f04070 */
[----:B------:R-:W-:Y:S02]  /*0430*/  @!P0 IADD3 R8, PT, PT, R8, -R17, RZ ;  /* 0x8000001108088210 */ /* 0x000fe40007ffe0ff */
[----:B------:R-:W-:Y:S02]  /*0440*/  ISETP.NE.AND P0, PT, R20, RZ, PT ;  /* 0x000000ff1400720c */ /* 0x000fe40003f05270 */
[----:B------:R-:W-:-:S04]  /*0450*/  @!P1 IADD3 R8, PT, PT, -R8, RZ, RZ ;  /* 0x000000ff08089210 */ /* 0x000fc80007ffe1ff */
[----:B------:R-:W-:-:S05]  /*0460*/  SEL R9, R16, R8, !P0 ;  /* 0x0000000810097207 */ /* 0x000fca0004000000 */
[----:B-1----:R-:W-:-:S06]  /*0470*/  IMAD.WIDE R12, R9, 0x4, R34 ;  /* 0x00000004090c7825 */ /* 0x002fcc00078e0222 */
[----:B------:R-:W3:Y:S02]  /*0480*/  LDG.E R12, desc[UR10][R12.64] ;  /* 0x0000000a0c0c7981 */ /* 0x000ee4000c1e1900 */
[----:B---3--:R-:W-:Y:S01]  /*0490*/  IADD3 R11, PT, PT, R12, R18, -R9 ;  /* 0x000000120c0b7210 */ /* 0x008fe20007ffe809 */
[----:B0-----:R-:W-:-:S04]  /*04a0*/  IMAD.WIDE R8, R23, 0x4, R30 ;  /* 0x0000000417087825 */ /* 0x001fc800078e021e */
[----:B--2---:R-:W-:Y:S01]  /*04b0*/  IMAD.WIDE R10, R11, 0x4, R32 ;  /* 0x000000040b0a7825 */ /* 0x004fe200078e0220 */
[----:B------:R-:W2:Y:S05]  /*04c0*/  LDG.E R24, desc[UR10][R8.64] ;  /* 0x0000000a08187981 */ /* 0x000eaa000c1e1900 */
[----:B------:R-:W3:Y:S04]  /*04d0*/  LDG.E R11, desc[UR10][R10.64] ;  /* 0x0000000a0a0b7981 */ /* 0x000ee8000c1e1900 */
[----:B---3--:R-:W-:Y:S04]  /*04e0*/  STS [R4], R11 ;  /* 0x0000000b04007388 */ /* 0x008fe80000000800 */
[----:B--2---:R-:W-:Y:S01]  /*04f0*/  STS [R5], R24 ;  /* 0x0000001805007388 */ /* 0x004fe20000000800 */
[----:B------:R-:W-:Y:S06]  /*0500*/  BAR.SYNC.DEFER_BLOCKING 0x0 ;  /* 0x0000000000007b1d */ /* 0x000fec0000010000 */
[----:B------:R-:W-:Y:S04]  /*0510*/  LDS R26, [R2] ;  /* 0x00000000021a7984 */ /* 0x000fe80000000800 */
[----:B------:R-:W0:Y:S04]  /*0520*/  LDS.128 R12, [R3] ;  /* 0x00000000030c7984 */ /* 0x000e280000000c00 */
[----:B------:R-:W1:Y:S04]  /*0530*/  LDS R28, [R2+0x40] ;  /* 0x00004000021c7984 */ /* 0x000e680000000800 */
[----:B------:R-:W2:Y:S04]  /*0540*/  LDS R37, [R2+0x80] ;  /* 0x0000800002257984 */ /* 0x000ea80000000800 */
[----:B------:R-:W3:Y:S04]  /*0550*/  LDS R22, [R2+0xc0] ;  /* 0x0000c00002167984 */ /* 0x000ee80000000800 */
[----:B------:R-:W-:Y:S04]  /*0560*/  LDS.128 R8, [R3+0x10] ;  /* 0x0000100003087984 */ /* 0x000fe80000000c00 */
[----:B------:R-:W-:Y:S01]  /*0570*/  LDS R24, [R2+0x240] ;  /* 0x0002400002187984 */ /* 0x000fe20000000800 */
[----:B0-----:R-:W-:-:S03]  /*0580*/  FFMA R12, R12, R26, R19 ;  /* 0x0000001a0c0c7223 */ /* 0x001fc60000000013 */
[----:B------:R-:W-:Y:S01]  /*0590*/  LDS R19, [R2+0x180] ;  /* 0x0001800002137984 */ /* 0x000fe20000000800 */
[----:B-1----:R-:W-:-:S03]  /*05a0*/  FFMA R28, R28, R13, R12 ;  /* 0x0000000d1c1c7223 */ /* 0x002fc6000000000c */
[----:B------:R-:W0:Y:S04]  /*05b0*/  LDS R13, [R2+0x100] ;  /* 0x00010000020d7984 */ /* 0x000e280000000800 */
[----:B------:R-:W1:Y:S01]  /*05c0*/  LDS R12, [R2+0x140] ;  /* 0x00014000020c7984 */ /* 0x000e620000000800 */
[----:B--2---:R-:W-:Y:S01]  /*05d0*/  FFMA R37, R37, R14, R28 ;  /* 0x0000000e25257223 */ /* 0x004fe2000000001c */
[----:B------:R-:W2:Y:S02]  /*05e0*/  I2F.RP R26, R17 ;  /* 0x00000011001a7306 */ /* 0x000ea40000209400 */
[----:B------:R-:W-:Y:S01]  /*05f0*/  LDS R28, [R2+0x380] ;  /* 0x00038000021c7984 */ /* 0x000fe20000000800 */
[----:B---3--:R-:W-:-:S03]  /*0600*/  FFMA R15, R22, R15, R37 ;  /* 0x0000000f160f7223 */ /* 0x008fc60000000025 */
[----:B------:R-:W3:Y:S04]  /*0610*/  LDS R22, [R2+0x1c0] ;  /* 0x0001c00002167984 */ /* 0x000ee80000000800 */
[----:B------:R-:W-:Y:S01]  /*0620*/  LDS R37, [R2+0x200] ;  /* 0x0002000002257984 */ /* 0x000fe20000000800 */
[----:B--2---:R-:W2:Y:S01]  /*0630*/  MUFU.RCP R26, R26 ;  /* 0x0000001a001a7308 */ /* 0x004ea20000001000 */
[----:B0-----:R-:W-:-:S04]  /*0640*/  FFMA R13, R8, R13, R15 ;  /* 0x0000000d080d7223 */ /* 0x001fc8000000000f */
[----:B-1----:R-:W-:Y:S02]  /*0650*/  FFMA R8, R12, R9, R13 ;  /* 0x000000090c087223 */ /* 0x002fe4000000000d */
[----:B------:R-:W0:Y:S01]  /*0660*/  LDS.128 R12, [R3+0x20] ;  /* 0x00002000030c7984 */ /* 0x000e220000000c00 */
[----:B--2---:R-:W-:Y:S01]  /*0670*/  IADD3 R9, PT, PT, R26, 0xffffffe, RZ ;  /* 0x0ffffffe1a097810 */ /* 0x004fe20007ffe0ff */
[----:B------:R-:W-:Y:S02]  /*0680*/  FFMA R19, R19, R10, R8 ;  /* 0x0000000a13137223 */ /* 0x000fe40000000008 */
[----:B------:R-:W-:Y:S03]  /*0690*/  LDS R26, [R2+0x2c0] ;  /* 0x0002c000021a7984 */ /* 0x000fe60000000800 */
[----:B------:R-:W1:Y:S01]  /*06a0*/  F2I.FTZ.U32.TRUNC.NTZ R9, R9 ;  /* 0x0000000900097305 */ /* 0x000e62000021f000 */
[----:B---3--:R-:W-:-:S02]  /*06b0*/  FFMA R19, R22, R11, R19 ;  /* 0x0000000b16137223 */ /* 0x008fc40000000013 */
[----:B------:R-:W2:Y:S01]  /*06c0*/  LDS R11, [R2+0x280] ;  /* 0x00028000020b7984 */ /* 0x000ea20000000800 */
[----:B------:R-:W-:Y:S02]  /*06d0*/  IADD3 R10, PT, PT, R18, 0x10, RZ ;  /* 0x00000010120a7810 */ /* 0x000fe40007ffe0ff */
[----:B-1----:R-:W-:Y:S01]  /*06e0*/  IADD3 R8, PT, PT, RZ, -R9, RZ ;  /* 0x80000009ff087210 */ /* 0x002fe20007ffe0ff */
[----:B0-----:R-:W-:-:S04]  /*06f0*/  FFMA R37, R12, R37, R19 ;  /* 0x000000250c257223 */ /* 0x001fc80000000013 */
[----:B------:R-:W-:Y:S01]  /*0700*/  IMAD R19, R8, R17, RZ ;  /* 0x0000001108137224 */ /* 0x000fe200078e02ff */
[----:B------:R-:W-:-:S05]  /*0710*/  MOV R8, RZ ;  /* 0x000000ff00087202 */ /* 0x000fca0000000f00 */
[----:B------:R-:W-:Y:S01]  /*0720*/  IMAD.HI.U32 R22, R9, R19, R8 ;  /* 0x0000001309167227 */ /* 0x000fe200078e0008 */
[----:B------:R-:W-:-:S03]  /*0730*/  IABS R9, R10 ;  /* 0x0000000a00097213 */ /* 0x000fc60000000000 */
[----:B------:R-:W-:Y:S01]  /*0740*/  FFMA R12, R24, R13, R37 ;  /* 0x0000000d180c7223 */ /* 0x000fe20000000025 */
[----:B------:R-:W-:Y:S01]  /*0750*/  ISETP.GE.AND P2, PT, R10, RZ, PT ;  /* 0x000000ff0a00720c */ /* 0x000fe20003f46270 */
[----:B------:R-:W-:Y:S01]  /*0760*/  LDS R19, [R2+0x340] ;  /* 0x0003400002137984 */ /* 0x000fe20000000800 */
[----:B------:R-:W-:-:S05]  /*0770*/  IMAD.HI.U32 R8, R22, R9, RZ ;  /* 0x0000000916087227 */ /* 0x000fca00078e00ff */
[----:B------:R-:W-:Y:S01]  /*0780*/  IADD3 R8, PT, PT, -R8, RZ, RZ ;  /* 0x000000ff08087210 */ /* 0x000fe20007ffe1ff */
[----:B--2---:R-:W-:Y:S01]  /*0790*/  FFMA R11, R11, R14, R12 ;  /* 0x0000000e0b0b7223 */ /* 0x004fe2000000000c */
[----:B------:R-:W-:-:S03]  /*07a0*/  MOV R24, R17 ;  /* 0x0000001100187202 */ /* 0x000fc60000000f00 */
[----:B------:R-:W-:Y:S02]  /*07b0*/  IMAD R8, R17, R8, R9 ;  /* 0x0000000811087224 */ /* 0x000fe400078e0209 */
[----:B------:R-:W-:Y:S01]  /*07c0*/  FFMA R11, R26, R15, R11 ;  /* 0x0000000f1a0b7223 */ /* 0x000fe2000000000b */
[----:B------:R-:W-:Y:S02]  /*07d0*/  LDS R9, [R2+0x300] ;  /* 0x0003000002097984 */ /* 0x000fe40000000800 */
[----:B------:R-:W-:Y:S02]  /*07e0*/  ISETP.GT.U32.AND P1, PT, R24, R8, PT ;  /* 0x000000081800720c */ /* 0x000fe40003f24070 */
[----:B------:R-:W0:Y:S04]  /*07f0*/  LDS.128 R12, [R3+0x30] ;  /* 0x00003000030c7984 */ /* 0x000e280000000c00 */
[----:B------:R-:W1:Y:S07]  /*0800*/  LDS R26, [R2+0x3c0] ;  /* 0x0003c000021a7984 */ /* 0x000e6e0000000800 */
[----:B------:R-:W-:Y:S01]  /*0810*/  @!P1 IADD3 R8, PT, PT, R8, -R17, RZ ;  /* 0x8000001108089210 */ /* 0x000fe20007ffe0ff */
[----:B------:R-:W-:Y:S03]  /*0820*/  BAR.SYNC.DEFER_BLOCKING 0x0 ;  /* 0x0000000000007b1d */ /* 0x000fe60000010000 */
[----:B------:R-:W-:-:S13]  /*0830*/  ISETP.GT.U32.AND P1, PT, R24, R8, PT ;  /* 0x000000081800720c */ /* 0x000fda0003f24070 */
[----:B------:R-:W-:-:S04]  /*0840*/  @!P1 IADD3 R8, PT, PT, R8, -R17, RZ ;  /* 0x8000001108089210 */ /* 0x000fc80007ffe0ff */
[----:B------:R-:W-:-:S04]  /*0850*/  @!P2 IADD3 R8, PT, PT, -R8, RZ, RZ ;  /* 0x000000ff0808a210 */ /* 0x000fc80007ffe1ff */
[----:B------:R-:W-:Y:S01]  /*0860*/  SEL R37, R16, R8, !P0 ;  /* 0x0000000810257207 */ /* 0x000fe20004000000 */
[----:B0-----:R-:W-:-:S04]  /*0870*/  FFMA R12, R12, R9, R11 ;  /* 0x000000090c0c7223 */ /* 0x001fc8000000000b */
[----:B------:R-:W-:-:S06]  /*0880*/  IMAD.WIDE R8, R37, 0x4, R34 ;  /* 0x0000000425087825 */ /* 0x000fcc00078e0222 */
[----:B------:R-:W2:Y:S01]  /*0890*/  LDG.E R8, desc[UR10][R8.64] ;  /* 0x0000000a08087981 */ /* 0x000ea2000c1e1900 */
[----:B------:R-:W-:Y:S01]  /*08a0*/  FFMA R11, R19, R13, R12 ;  /* 0x0000000d130b7223 */ /* 0x000fe2000000000c */
[----:B------:R-:W-:-:S06]  /*08b0*/  IMAD.WIDE R12, R25, 0x4, R30 ;  /* 0x00000004190c7825 */ /* 0x000fcc00078e021e */
[----:B------:R-:W3:Y:S01]  /*08c0*/  LDG.E R12, desc[UR10][R12.64] ;  /* 0x0000000a0c0c7981 */ /* 0x000ee2000c1e1900 */
[----:B--2---:R-:W-:-:S05]  /*08d0*/  IADD3 R37, PT, PT, R8, R10, -R37 ;  /* 0x0000000a08257210 */ /* 0x004fca0007ffe825 */
[----:B------:R-:W-:-:S06]  /*08e0*/  IMAD.WIDE R36, R37, 0x4, R32 ;  /* 0x0000000425247825 */ /* 0x000fcc00078e0220 */
[----:B------:R-:W2:Y:S01]  /*08f0*/  LDG.E R37, desc[UR10][R36.64] ;  /* 0x0000000a24257981 */ /* 0x000ea2000c1e1900 */
[----:B------:R-:W-:-:S04]  /*0900*/  FFMA R14, R28, R14, R11 ;  /* 0x0000000e1c0e7223 */ /* 0x000fc8000000000b */
[----:B-1----:R-:W-:Y:S01]  /*0910*/  FFMA R15, R26, R15, R14 ;  /* 0x0000000f1a0f7223 */ /* 0x002fe2000000000e */
[----:B--2---:R-:W-:Y:S04]  /*0920*/  STS [R4], R37 ;  /* 0x0000002504007388 */ /* 0x004fe80000000800 */
[----:B---3--:R-:W-:Y:S01]  /*0930*/  STS [R5], R12 ;  /* 0x0000000c05007388 */ /* 0x008fe20000000800 */
[----:B------:R-:W-:Y:S06]  /*0940*/  BAR.SYNC.DEFER_BLOCKING 0x0 ;  /* 0x0000000000007b1d */ /* 0x000fec0000010000 */
[----:B------:R-:W-:Y:S04]  /*0950*/  LDS R13, [R2] ;  /* 0x00000000020d7984 */ /* 0x000fe80000000800 */
[----:B------:R-:W0:Y:S04]  /*0960*/  LDS.128 R8, [R3] ;  /* 0x0000000003087984 */ /* 0x000e280000000c00 */
[----:B------:R-:W1:Y:S04]  /*0970*/  LDS R28, [R2+0x40] ;  /* 0x00004000021c7984 */ /* 0x000e680000000800 */
[----:B------:R-:W2:Y:S04]  /*0980*/  LDS R19, [R2+0x80] ;  /* 0x0000800002137984 */ /* 0x000ea80000000800 */
[----:B------:R-:W-:Y:S01]  /*0990*/  LDS R26, [R2+0x1c0] ;  /* 0x0001c000021a7984 */ /* 0x000fe20000000800 */
[----:B0-----:R-:W-:-:S03]  /*09a0*/  FFMA R14, R8, R13, R15 ;  /* 0x0000000d080e7223 */ /* 0x001fc6000000000f */
[----:B------:R-:W0:Y:S01]  /*09b0*/  LDS R8, [R2+0xc0] ;  /* 0x0000c00002087984 */ /* 0x000e220000000800 */
[----:B-1----:R-:W-:-:S03]  /*09c0*/  FFMA R14, R28, R9, R14 ;  /* 0x000000091c0e7223 */ /* 0x002fc6000000000e */
[----:B------:R-:W-:Y:S01]  /*09d0*/  LDS R9, [R2+0x100] ;  /* 0x0001000002097984 */ /* 0x000fe20000000800 */
[----:B--2---:R-:W-:-:S03]  /*09e0*/  FFMA R37, R19, R10, R14 ;  /* 0x0000000a13257223 */ /* 0x004fc6000000000e */
[----:B------:R-:W1:Y:S04]  /*09f0*/  LDS.128 R12, [R3+0x10] ;  /* 0x00001000030c7984 */ /* 0x000e680000000c00 */
[----:B------:R-:W2:Y:S04]  /*0a00*/  LDS R10, [R2+0x140] ;  /* 0x00014000020a7984 */ /* 0x000ea80000000800 */
[----:B------:R-:W3:Y:S04]  /*0a10*/  LDS R19, [R2+0x180] ;  /* 0x0001800002137984 */ /* 0x000ee80000000800 */
[----:B------:R-:W-:Y:S01]  /*0a20*/  LDS R28, [R2+0x380] ;  /* 0x00038000021c7984 */ /* 0x000fe20000000800 */
[----:B0-----:R-:W-:-:S04]  /*0a30*/  FFMA R11, R8, R11, R37 ;  /* 0x0000000b080b7223 */ /* 0x001fc80000000025 */
[----:B-1----:R-:W-:-:S04]  /*0a40*/  FFMA R12, R12, R9, R11 ;  /* 0x000000090c0c7223 */ /* 0x002fc8000000000b */
[----:B--2---:R-:W-:Y:S02]  /*0a50*/  FFMA R12, R10, R13, R12 ;  /* 0x0000000d0a0c7223 */ /* 0x004fe4000000000c */
[----:B------:R-:W-:Y:S04]  /*0a60*/  LDS R13, [R2+0x200] ;  /* 0x00020000020d7984 */ /* 0x000fe80000000800 */
[----:B------:R-:W0:Y:S01]  /*0a70*/  LDS.128 R8, [R3+0x20] ;  /* 0x0000200003087984 */ /* 0x000e220000000c00 */
[----:B---3--:R-:W-:-:S03]  /*0a80*/  FFMA R19, R19, R14, R12 ;  /* 0x0000000e13137223 */ /* 0x008fc6000000000c */
[----:B------:R-:W1:Y:S01]  /*0a90*/  LDS R12, [R2+0x240] ;  /* 0x00024000020c7984 */ /* 0x000e620000000800 */
[----:B------:R-:W-:-:S03]  /*0aa0*/  FFMA R19, R26, R15, R19 ;  /* 0x0000000f1a137223 */ /* 0x000fc60000000013 */
[----:B------:R-:W2:Y:S04]  /*0ab0*/  LDS R15, [R2+0x280] ;  /* 0x00028000020f7984 */ /* 0x000ea80000000800 */
[----:B------:R-:W3:Y:S01]  /*0ac0*/  LDS R26, [R2+0x2c0] ;  /* 0x0002c000021a7984 */ /* 0x000ee20000000800 */
[----:B------:R-:W-:Y:S01]  /*0ad0*/  IADD3 R14, PT, PT, R18, 0x20, RZ ;  /* 0x00000020120e7810 */ /* 0x000fe20007ffe0ff */
[----:B0-----:R-:W-:-:S03]  /*0ae0*/  FFMA R13, R8, R13, R19 ;  /* 0x0000000d080d7223 */ /* 0x001fc60000000013 */
[----:B------:R-:W-:Y:S01]  /*0af0*/  IABS R19, R14 ;  /* 0x0000000e00137213 */ /* 0x000fe20000000000 */
[----:B-1----:R-:W-:-:S04]  /*0b00*/  FFMA R8, R12, R9, R13 ;  /* 0x000000090c087223 */ /* 0x002fc8000000000d */
[----:B------:R-:W-:Y:S01]  /*0b10*/  IMAD.HI.U32 R9, R22, R19, RZ ;  /* 0x0000001316097227 */ /* 0x000fe200078e00ff */
[----:B------:R-:W-:Y:S04]  /*0b20*/  LDS R13, [R2+0x300] ;  /* 0x00030000020d7984 */ /* 0x000fe80000000800 */
[----:B------:R-:W-:Y:S01]  /*0b30*/  IADD3 R12, PT, PT, -R9, RZ, RZ ;  /* 0x000000ff090c7210 */ /* 0x000fe20007ffe1ff */
[----:B--2---:R-:W-:-:S04]  /*0b40*/  FFMA R15, R15, R10, R8 ;  /* 0x0000000a0f0f7223 */ /* 0x004fc80000000008 */
[----:B------:R-:W-:Y:S02]  /*0b50*/  IMAD R12, R17, R12, R19 ;  /* 0x0000000c110c7224 */ /* 0x000fe400078e0213 */
[----:B---3--:R-:W-:Y:S01]  /*0b60*/  FFMA R15, R26, R11, R15 ;  /* 0x0000000b1a0f7223 */ /* 0x008fe2000000000f */
[----:B------:R-:W-:Y:S01]  /*0b70*/  ISETP.GE.AND P2, PT, R14, RZ, PT ;  /* 0x000000ff0e00720c */ /* 0x000fe20003f46270 */
[----:B------:R-:W0:Y:S01]  /*0b80*/  LDS.128 R8, [R3+0x30] ;  /* 0x0000300003087984 */ /* 0x000e220000000c00 */
[----:B------:R-:W-:-:S03]  /*0b90*/  ISETP.GT.U32.AND P1, PT, R24, R12, PT ;  /* 0x0000000c1800720c */ /* 0x000fc60003f24070 */
[----:B------:R-:W1:Y:S04]  /*0ba0*/  LDS R19, [R2+0x340] ;  /* 0x0003400002137984 */ /* 0x000e680000000800 */
[----:B------:R-:W2:Y:S06]  /*0bb0*/  LDS R26, [R2+0x3c0] ;  /* 0x0003c000021a7984 */ /* 0x000eac0000000800 */
        /* <DEDUP_REMOVED lines=8> */
[----:B------:R-:W3:Y:S01]  /*0c40*/  LDG.E R12, desc[UR10][R12.64] ;  /* 0x0000000a0c0c7981 */ /* 0x000ee2000c1e1900 */
[----:B-1----:R-:W-:Y:S01]  /*0c50*/  FFMA R15, R19, R9, R8 ;  /* 0x00000009130f7223 */ /* 0x002fe20000000008 */
[----:B------:R-:W-:-:S06]  /*0c60*/  IMAD.WIDE R8, R27, 0x4, R30 ;  /* 0x000000041b087825 */ /* 0x000fcc00078e021e */
[----:B------:R2:W4:Y:S01]  /*0c70*/  LDG.E R8, desc[UR10][R8.64] ;  /* 0x0000000a08087981 */ /* 0x000522000c1e1900 */
[----:B---3--:R-:W-:-:S05]  /*0c80*/  IADD3 R37, PT, PT, R12, R14, -R37 ;  /* 0x0000000e0c257210 */ /* 0x008fca0007ffe825 */
[----:B------:R-:W-:-:S06]  /*0c90*/  IMAD.WIDE R36, R37, 0x4, R32 ;  /* 0x0000000425247825 */ /* 0x000fcc00078e0220 */
[----:B------:R-:W3:Y:S01]  /*0ca0*/  LDG.E R37, desc[UR10][R36.64] ;  /* 0x0000000a24257981 */ /* 0x000ee2000c1e1900 */
[----:B------:R-:W-:-:S04]  /*0cb0*/  FFMA R10, R28, R10, R15 ;  /* 0x0000000a1c0a7223 */ /* 0x000fc8000000000f */
[----:B--2---:R-:W-:Y:S01]  /*0cc0*/  FFMA R9, R26, R11, R10 ;  /* 0x0000000b1a097223 */ /* 0x004fe2000000000a */
[----:B------:R-:W-:Y:S01]  /*0cd0*/  IADD3 R26, PT, PT, R18, 0x30, RZ ;  /* 0x00000030121a7810 */ /* 0x000fe20007ffe0ff */
[----:B---3--:R-:W-:Y:S04]  /*0ce0*/  STS [R4], R37 ;  /* 0x0000002504007388 */ /* 0x008fe80000000800 */
[----:B----4-:R-:W-:Y:S01]  /*0cf0*/  STS [R5], R8 ;  /* 0x0000000805007388 */ /* 0x010fe20000000800 */
[----:B------:R-:W-:Y:S06]  /*0d00*/  BAR.SYNC.DEFER_BLOCKING 0x0 ;  /* 0x0000000000007b1d */ /* 0x000fec0000010000 */
[----:B------:R-:W-:Y:S04]  /*0d10*/  LDS R19, [R2] ;  /* 0x0000000002137984 */ /* 0x000fe80000000800 */
[----:B------:R-:W0:Y:S04]  /*0d20*/  LDS.128 R12, [R3] ;  /* 0x00000000030c7984 */ /* 0x000e280000000c00 */
[----:B------:R-:W1:Y:S04]  /*0d30*/  LDS R28, [R2+0x40] ;  /* 0x00004000021c7984 */ /* 0x000e680000000800 */
[----:B------:R-:W2:Y:S04]  /*0d40*/  LDS R11, [R2+0x80] ;  /* 0x00008000020b7984 */ /* 0x000ea80000000800 */
[----:B------:R-:W3:Y:S04]  /*0d50*/  LDS R10, [R2+0xc0] ;  /* 0x0000c000020a7984 */ /* 0x000ee80000000800 */
[----:B------:R-:W-:Y:S01]  /*0d60*/  LDS R37, [R2+0x380] ;  /* 0x0003800002257984 */ /* 0x000fe20000000800 */
[----:B0-----:R-:W-:Y:S01]  /*0d70*/  FFMA R18, R12, R19, R9 ;  /* 0x000000130c127223 */ /* 0x001fe20000000009 */
[----:B------:R-:W-:-:S02]  /*0d80*/  IABS R12, R26 ;  /* 0x0000001a000c7213 */ /* 0x000fc40000000000 */
[----:B------:R-:W-:Y:S01]  /*0d90*/  LDS R19, [R2+0x140] ;  /* 0x0001400002137984 */ /* 0x000fe20000000800 */
[----:B-1----:R-:W-:Y:S02]  /*0da0*/  FFMA R18, R28, R13, R18 ;  /* 0x0000000d1c127223 */ /* 0x002fe40000000012 */
[----:B------:R-:W-:Y:S01]  /*0db0*/  IMAD.HI.U32 R8, R22, R12, RZ ;  /* 0x0000000c16087227 */ /* 0x000fe200078e00ff */
[----:B------:R-:W-:Y:S03]  /*0dc0*/  LDS R13, [R2+0x100] ;  /* 0x00010000020d7984 */ /* 0x000fe60000000800 */
[----:B--2---:R-:W-:Y:S01]  /*0dd0*/  FFMA R11, R11, R14, R18 ;  /* 0x0000000e0b0b7223 */ /* 0x004fe20000000012 */
[----:B------:R-:W-:-:S03]  /*0de0*/  IADD3 R18, PT, PT, -R8, RZ, RZ ;  /* 0x000000ff08127210 */ /* 0x000fc60007ffe1ff */
[----:B---3--:R-:W-:Y:S01]  /*0df0*/  FFMA R15, R10, R15, R11 ;  /* 0x0000000f0a0f7223 */ /* 0x008fe2000000000b */
[----:B------:R-:W-:Y:S04]  /*0e00*/  LDS R14, [R2+0x180] ;  /* 0x00018000020e7984 */ /* 0x000fe80000000800 */
[----:B------:R-:W0:Y:S01]  /*0e10*/  LDS.128 R8, [R3+0x10] ;  /* 0x0000100003087984 */ /* 0x000e220000000c00 */
[----:B------:R-:W-:-:S03]  /*0e20*/  IMAD R18, R17, R18, R12 ;  /* 0x0000001211127224 */ /* 0x000fc600078e020c */
[----:B------:R-:W-:Y:S02]  /*0e30*/  LDS R28, [R2+0x3c0] ;  /* 0x0003c000021c7984 */ /* 0x000fe40000000800 */
[----:B------:R-:W-:-:S13]  /*0e40*/  ISETP.GT.U32.AND P1, PT, R24, R18, PT ;  /* 0x000000121800720c */ /* 0x000fda0003f24070 */
[----:B------:R-:W-:-:S04]  /*0e50*/  @!P1 IADD3 R18, PT, PT, R18, -R17, RZ ;  /* 0x8000001112129210 */ /* 0x000fc80007ffe0ff */
[----:B------:R-:W-:Y:S01]  /*0e60*/  ISETP.GT.U32.AND P1, PT, R24, R18, PT ;  /* 0x000000121800720c */ /* 0x000fe20003f24070 */
[----:B0-----:R-:W-:Y:S02]  /*0e70*/  FFMA R12, R8, R13, R15 ;  /* 0x0000000d080c7223 */ /* 0x001fe4000000000f */
[----:B------:R-:W0:Y:S02]  /*0e80*/  LDS R8, [R2+0x1c0] ;  /* 0x0001c00002087984 */ /* 0x000e240000000800 */
[----:B------:R-:W-:Y:S02]  /*0e90*/  FFMA R9, R19, R9, R12 ;  /* 0x0000000913097223 */ /* 0x000fe4000000000c */
[----:B------:R-:W-:Y:S02]  /*0ea0*/  LDS R19, [R2+0x200] ;  /* 0x0002000002137984 */ /* 0x000fe40000000800 */
[----:B------:R-:W-:Y:S02]  /*0eb0*/  FFMA R9, R14, R10, R9 ;  /* 0x0000000a0e097223 */ /* 0x000fe40000000009 */
[----:B------:R-:W1:Y:S02]  /*0ec0*/  LDS.128 R12, [R3+0x20] ;  /* 0x00002000030c7984 */ /* 0x000e640000000c00 */
[----:B------:R-:W-:-:S02]  /*0ed0*/  @!P1 IADD3 R18, PT, PT, R18, -R17, RZ ;  /* 0x8000001112129210 */ /* 0x000fc40007ffe0ff */
[----:B------:R-:W2:Y:S04]  /*0ee0*/  LDS R10, [R2+0x240] ;  /* 0x00024000020a7984 */ /* 0x000ea80000000800 */
[----:B------:R-:W3:Y:S01]  /*0ef0*/  LDS R17, [R2+0x280] ;  /* 0x0002800002117984 */ /* 0x000ee20000000800 */
[----:B------:R-:W-:-:S13]  /*0f00*/  ISETP.GE.AND P1, PT, R26, RZ, PT ;  /* 0x000000ff1a00720c */ /* 0x000fda0003f26270 */
[----:B------:R-:W-:Y:S01]  /*0f10*/  @!P1 IADD3 R18, PT, PT, -R18, RZ, RZ ;  /* 0x000000ff12129210 */ /* 0x000fe20007ffe1ff */
[----:B0-----:R-:W-:-:S04]  /*0f20*/  FFMA R9, R8, R11, R9 ;  /* 0x0000000b08097223 */ /* 0x001fc80000000009 */
[----:B-1----:R-:W-:Y:S01]  /*0f30*/  FFMA R19, R12, R19, R9 ;  /* 0x000000130c137223 */ /* 0x002fe20000000009 */
[----:B------:R-:W-:Y:S01]  /*0f40*/  SEL R9, R16, R18, !P0 ;  /* 0x0000001210097207 */ /* 0x000fe20004000000 */
[----:B------:R-:W0:Y:S02]  /*0f50*/  LDS R12, [R2+0x2c0] ;  /* 0x0002c000020c7984 */ /* 0x000e240000000800 */
[----:B--2---:R-:W-:Y:S02]  /*0f60*/  FFMA R8, R10, R13, R19 ;  /* 0x0000000d0a087223 */ /* 0x004fe40000000013 */
[----:B------:R-:W-:-:S04]  /*0f70*/  IMAD.WIDE R10, R9, 0x4, R34 ;  /* 0x00000004090a7825 */ /* 0x000fc800078e0222 */
[----:B---3--:R-:W-:Y:S01]  /*0f80*/  FFMA R13, R17, R14, R8 ;  /* 0x0000000e110d7223 */ /* 0x008fe20000000008 */
[----:B------:R-:W-:Y:S04]  /*0f90*/  LDS R35, [R2+0x300] ;  /* 0x0003000002237984 */ /* 0x000fe80000000800 */
[----:B------:R-:W-:Y:S04]  /*0fa0*/  LDS R14, [R2+0x340] ;  /* 0x00034000020e7984 */ /* 0x000fe80000000800 */
[----:B------:R-:W1:Y:S01]  /*0fb0*/  LDS.128 R16, [R3+0x30] ;  /* 0x0000300003107984 */ /* 0x000e620000000c00 */
[----:B------:R-:W-:Y:S06]  /*0fc0*/  BAR.SYNC.DEFER_BLOCKING 0x0 ;  /* 0x0000000000007b1d */ /* 0x000fec0000010000 */
[----:B------:R-:W2:Y:S01]  /*0fd0*/  LDG.E R10, desc[UR10][R10.64] ;  /* 0x0000000a0a0a7981 */ /* 0x000ea2000c1e1900 */
[----:B------:R-:W-:-:S05]  /*0fe0*/  IMAD.WIDE R30, R29, 0x4, R30 ;  /* 0x000000041d1e7825 */ /* 0x000fca00078e021e */
[----:B------:R-:W3:Y:S01]  /*0ff0*/  LDG.E R36, desc[UR10][R30.64] ;  /* 0x0000000a1e247981 */ /* 0x000ee2000c1e1900 */
[----:B--2---:R-:W-:-:S05]  /*1000*/  IADD3 R9, PT, PT, R10, R26, -R9 ;  /* 0x0000001a0a097210 */ /* 0x004fca0007ffe809 */
[----:B------:R-:W-:-:S06]  /*1010*/  IMAD.WIDE R32, R9, 0x4, R32 ;  /* 0x0000000409207825 */ /* 0x000fcc00078e0220 */
[----:B------:R-:W2:Y:S01]  /*1020*/  LDG.E R33, desc[UR10][R32.64] ;  /* 0x0000000a20217981 */ /* 0x000ea2000c1e1900 */
[----:B0-----:R-:W-:-:S04]  /*1030*/  FFMA R13, R12, R15, R13 ;  /* 0x0000000f0c0d7223 */ /* 0x001fc8000000000d */
[----:B-1----:R-:W-:-:S04]  /*1040*/  FFMA R13, R16, R35, R13 ;  /* 0x00000023100d7223 */ /* 0x002fc8000000000d */
[----:B------:R-:W-:-:S04]  /*1050*/  FFMA R14, R14, R17, R13 ;  /* 0x000000110e0e7223 */ /* 0x000fc8000000000d */
[----:B------:R-:W-:-:S04]  /*1060*/  FFMA R37, R37, R18, R14 ;  /* 0x0000001225257223 */ /* 0x000fc8000000000e */
[----:B------:R-:W-:Y:S01]  /*1070*/  FFMA R17, R28, R19, R37 ;  /* 0x000000131c117223 */ /* 0x000fe20000000025 */
[----:B------:R-:W-:-:S04]  /*1080*/  UIADD3 UR4, UPT, UPT, UR4, 0x4, URZ ;  /* 0x0000000404047890 */ /* 0x000fc8000fffe0ff */
[----:B------:R-:W-:Y:S01]  /*1090*/  UISETP.NE.AND UP0, UPT, UR4, URZ, UPT ;  /* 0x000000ff0400728c */ /* 0x000fe2000bf05270 */
[C---:B------:R-:W-:Y:S02]  /*10a0*/  LEA R29, R20.reuse, R29, 0x6 ;  /* 0x0000001d141d7211 */ /* 0x040fe400078e30ff */
[C---:B------:R-:W-:Y:S02]  /*10b0*/  LEA R27, R20.reuse, R27, 0x6 ;  /* 0x0000001b141b7211 */ /* 0x040fe400078e30ff */
[C---:B------:R-:W-:Y:S02]  /*10c0*/  LEA R25, R20.reuse, R25, 0x6 ;  /* 0x0000001914197211 */ /* 0x040fe400078e30ff */
[----:B------:R-:W-:Y:S02]  /*10d0*/  LEA R23, R20, R23, 0x6 ;  /* 0x0000001714177211 */ /* 0x000fe400078e30ff */
[----:B------:R-:W-:Y:S01]  /*10e0*/  IADD3 R21, PT, PT, R21, 0x40, RZ ;  /* 0x0000004015157810 */ /* 0x000fe20007ffe0ff */
[----:B--2---:R-:W-:Y:S04]  /*10f0*/  STS [R4], R33 ;  /* 0x0000002104007388 */ /* 0x004fe80000000800 */
[----:B---3--:R-:W-:Y:S01]  /*1100*/  STS [R5], R36 ;  /* 0x0000002405007388 */ /* 0x008fe20000000800 */
[----:B------:R-:W-:Y:S06]  /*1110*/  BAR.SYNC.DEFER_BLOCKING 0x0 ;  /* 0x0000000000007b1d */ /* 0x000fec0000010000 */
[----:B------:R-:W-:Y:S04]  /*1120*/  LDS R26, [R2] ;  /* 0x00000000021a7984 */ /* 0x000fe80000000800 */
[----:B------:R-:W0:Y:S04]  /*1130*/  LDS.128 R8, [R3] ;  /* 0x0000000003087984 */ /* 0x000e280000000c00 */
[----:B------:R-:W1:Y:S04]  /*1140*/  LDS R34, [R2+0x40] ;  /* 0x0000400002227984 */ /* 0x000e680000000800 */
[----:B------:R-:W2:Y:S04]  /*1150*/  LDS R35, [R2+0x80] ;  /* 0x0000800002237984 */ /* 0x000ea80000000800 */
[----:B------:R-:W3:Y:S04]  /*1160*/  LDS R30, [R2+0xc0] ;  /* 0x0000c000021e7984 */ /* 0x000ee80000000800 */
[----:B------:R-:W-:Y:S04]  /*1170*/  LDS R33, [R2+0x100] ;  /* 0x0001000002217984 */ /* 0x000fe80000000800 */
[----:B------:R-:W4:Y:S04]  /*1180*/  LDS.128 R12, [R3+0x10] ;  /* 0x00001000030c7984 */ /* 0x000f280000000c00 */
[----:B------:R-:W5:Y:S04]  /*1190*/  LDS R32, [R2+0x140] ;  /* 0x0001400002207984 */ /* 0x000f680000000800 */
[----:B------:R-:W5:Y:S04]  /*11a0*/  LDS R31, [R2+0x180] ;  /* 0x00018000021f7984 */ /* 0x000f680000000800 */
[----:B------:R-:W-:Y:S01]  /*11b0*/  LDS R28, [R2+0x240] ;  /* 0x00024000021c7984 */ /* 0x000fe20000000800 */
[----:B0-----:R-:W-:-:S03]  /*11c0*/  FFMA R17, R8, R26, R17 ;  /* 0x0000001a08117223 */ /* 0x001fc60000000011 */
[----:B------:R-:W0:Y:S01]  /*11d0*/  LDS R26, [R2+0x1c0] ;  /* 0x0001c000021a7984 */ /* 0x000e220000000800 */
[----:B-1----:R-:W-:-:S03]  /*11e0*/  FFMA R34, R34, R9, R17 ;  /* 0x0000000922227223 */ /* 0x002fc60000000011 */
[----:B------:R-:W-:Y:S01]  /*11f0*/  LDS.128 R16, [R3+0x20] ;  /* 0x0000200003107984 */ /* 0x000fe20000000c00 */
[----:B--2---:R-:W-:-:S03]  /*1200*/  FFMA R9, R35, R10, R34 ;  /* 0x0000000a23097223 */ /* 0x004fc60000000022 */
[----:B------:R-:W1:Y:S01]  /*1210*/  LDS R35, [R2+0x200] ;  /* 0x0002000002237984 */ /* 0x000e620000000800 */
[----:B---3--:R-:W-:-:S03]  /*1220*/  FFMA R9, R30, R11, R9 ;  /* 0x0000000b1e097223 */ /* 0x008fc60000000009 */
[----:B------:R-:W-:Y:S01]  /*1230*/  LDS R30, [R2+0x340] ;  /* 0x00034000021e7984 */ /* 0x000fe20000000800 */
[----:B----4-:R-:W-:-:S03]  /*1240*/  FFMA R9, R12, R33, R9 ;  /* 0x000000210c097223 */ /* 0x010fc60000000009 */
[----:B------:R-:W2:Y:S01]  /*1250*/  LDS R33, [R2+0x280] ;  /* 0x0002800002217984 */ /* 0x000ea20000000800 */
[----:B-----5:R-:W-:-:S03]  /*1260*/  FFMA R32, R32, R13, R9 ;  /* 0x0000000d20207223 */ /* 0x020fc60000000009 */
[----:B------:R-:W3:Y:S01]  /*1270*/  LDS R12, [R2+0x2c0] ;  /* 0x0002c000020c7984 */ /* 0x000ee20000000800 */
[----:B------:R-:W-:-:S03]  /*1280*/  FFMA R37, R31, R14, R32 ;  /* 0x0000000e1f257223 */ /* 0x000fc60000000020 */
[----:B------:R-:W-:Y:S04]  /*1290*/  LDS R31, [R2+0x300] ;  /* 0x00030000021f7984 */ /* 0x000fe80000000800 */
[----:B------:R-:W4:Y:S04]  /*12a0*/  LDS.128 R8, [R3+0x30] ;  /* 0x0000300003087984 */ /* 0x000f280000000c00 */
[----:B------:R-:W5:Y:S04]  /*12b0*/  LDS R13, [R2+0x380] ;  /* 0x00038000020d7984 */ /* 0x000f680000000800 */
[----:B------:R-:W5:Y:S01]  /*12c0*/  LDS R14, [R2+0x3c0] ;  /* 0x0003c000020e7984 */ /* 0x000f620000000800 */
[----:B0-----:R-:W-:-:S04]  /*12d0*/  FFMA R15, R26, R15, R37 ;  /* 0x0000000f1a0f7223 */ /* 0x001fc80000000025 */
[----:B-1----:R-:W-:-:S04]  /*12e0*/  FFMA R15, R16, R35, R15 ;  /* 0x00000023100f7223 */ /* 0x002fc8000000000f */
[----:B------:R-:W-:-:S04]  /*12f0*/  FFMA R28, R28, R17, R15 ;  /* 0x000000111c1c7223 */ /* 0x000fc8000000000f */
[----:B--2---:R-:W-:-:S04]  /*1300*/  FFMA R33, R33, R18, R28 ;  /* 0x0000001221217223 */ /* 0x004fc8000000001c */
[----:B---3--:R-:W-:-:S04]  /*1310*/  FFMA R19, R12, R19, R33 ;  /* 0x000000130c137223 */ /* 0x008fc80000000021 */
[----:B----4-:R-:W-:-:S04]  /*1320*/  FFMA R19, R8, R31, R19 ;  /* 0x0000001f08137223 */ /* 0x010fc80000000013 */
[----:B------:R-:W-:-:S04]  /*1330*/  FFMA R30, R30, R9, R19 ;  /* 0x000000091e1e7223 */ /* 0x000fc80000000013 */
[----:B-----5:R-:W-:-:S04]  /*1340*/  FFMA R13, R13, R10, R30 ;  /* 0x0000000a0d0d7223 */ /* 0x020fc8000000001e */
[----:B------:R-:W-:Y:S01]  /*1350*/  FFMA R19, R14, R11, R13 ;  /* 0x0000000b0e137223 */ /* 0x000fe2000000000d */
[----:B------:R-:W-:Y:S06]  /*1360*/  BAR.SYNC.DEFER_BLOCKING 0x0 ;  /* 0x0000000000007b1d */ /* 0x000fec0000010000 */
[----:B------:R-:W-:Y:S05]  /*1370*/  BRA.U UP0, `(.L_x_2) ;  /* 0xffffffed00f07547 */ /* 0x000fea000b83ffff */
[----:B------:R-:W0:Y:S02]  /*1380*/  LDC R8, c[0x0][0x3a4] ;  /* 0x0000e900ff087b82 */ /* 0x000e240000000800 */
[----:B0-----:R-:W-:-:S04]  /*1390*/  SHF.R.S32.HI R9, RZ, 0x1f, R8 ;  /* 0x0000001fff097819 */ /* 0x001fc80000011408 */
[----:B------:R-:W-:-:S04]  /*13a0*/  LEA.HI R9, R9, R8, RZ, 0x4 ;  /* 0x0000000809097211 */ /* 0x000fc800078f20ff */
[----:B------:R-:W-:-:S04]  /*13b0*/  SHF.R.S32.HI R9, RZ, 0x4, R9 ;  /* 0x00000004ff097819 */ /* 0x000fc80000011409 */
[----:B------:R-:W-:-:S07]  /*13c0*/  LOP3.LUT R22, R9, 0x7fffffc, RZ, 0xc0, !PT ;  /* 0x07fffffc09167812 */ /* 0x000fce00078ec0ff */
.L_x_1:
[----:B------:R-:W0:Y:S02]  /*13d0*/  LDCU UR6, c[0x0][0x3a4] ;  /* 0x00007480ff0677ac */ /* 0x000e240008000800 */
[----:B0-----:R-:W-:-:S04]  /*13e0*/  USHF.R.S32.HI UR4, URZ, 0x1f, UR6 ;  /* 0x0000001fff047899 */ /* 0x001fc80008011406 */
[----:B------:R-:W-:-:S04]  /*13f0*/  ULEA.HI UR4, UR4, UR6, URZ, 0x4 ;  /* 0x0000000604047291 */ /* 0x000fc8000f8f20ff */
[----:B------:R-:W-:-:S04]  /*1400*/  USHF.R.S32.HI UR4, URZ, 0x4, UR4 ;  /* 0x00000004ff047899 */ /* 0x000fc80008011404 */
[----:B------:R-:W-:-:S09]  /*1410*/  ULOP3.LUT UP0, UR5, UR4, 0x3, URZ, 0xc0, !UPT ;  /* 0x0000000304057892 */ /* 0x000fd2000f80c0ff */
[----:B------:R-:W-:Y:S05]  /*1420*/  BRA.U !UP0, `(.L_x_0) ;  /* 0x0000000d08807547 */ /* 0x000fea000b800000 */
[----:B------:R-:W0:Y:S01]  /*1430*/  S2R R21, SR_TID.Y ;  /* 0x0000000000157919 */ /* 0x000e220000002200 */
[----:B------:R-:W-:Y:S01]  /*1440*/  UISETP.NE.AND UP0, UPT, UR5, 0x1, UPT ;  /* 0x000000010500788c */ /* 0x000fe2000bf05270 */
[----:B------:R-:W-:Y:S01]  /*1450*/  IMAD R20, R7, UR6, RZ ;  /* 0x0000000607147c24 */ /* 0x000fe2000f8e02ff */
[----:B------:R-:W-:-:S04]  /*1460*/  ULOP3.LUT UR4, UR4, 0x1, URZ, 0xc0, !UPT ;  /* 0x0000000104047892 */ /* 0x000fc8000f8ec0ff */
[----:B------:R-:W-:-:S03]  /*1470*/  UISETP.NE.U32.AND UP1, UPT, UR4, 0x1, UPT ;  /* 0x000000010400788c */ /* 0x000fc6000bf25070 */
[----:B------:R-:W-:Y:S08]  /*1480*/  BRA.U !UP0, `(.L_x_3) ;  /* 0x0000000908307547 */ /* 0x000ff0000b800000 */
[----:B------:R-:W1:Y:S01]  /*1490*/  LDC R27, c[0x0][0x3a8] ;  /* 0x0000ea00ff1b7b82 */ /* 0x000e620000000800 */
[----:B------:R-:W-:Y:S02]  /*14a0*/  LEA R11, R22, R20, 0x4 ;  /* 0x00000014160b7211 */ /* 0x000fe400078e20ff */
[----:B------:R-:W-:Y:S02]  /*14b0*/  MOV R8, RZ ;  /* 0x000000ff00087202 */ /* 0x000fe40000000f00 */
[----:B------:R-:W-:-:S03]  /*14c0*/  IADD3 R26, PT, PT, R11, R0, RZ ;  /* 0x000000000b1a7210 */ /* 0x000fc60007ffe0ff */
[----:B------:R-:W2:Y:S01]  /*14d0*/  LDC.64 R16, c[0x0][0x398] ;  /* 0x0000e600ff107b82 */ /* 0x000ea20000000a00 */
[----:B------:R-:W-:Y:S02]  /*14e0*/  IABS R11, R26 ;  /* 0x0000001a000b7213 */ /* 0x000fe40000000000 */
[----:B------:R-:W-:-:S05]  /*14f0*/  ISETP.GE.AND P1, PT, R26, RZ, PT ;  /* 0x000000ff1a00720c */ /* 0x000fca0003f26270 */
[----:B------:R-:W3:Y:S01]  /*1500*/  LDC.64 R36, c[0x0][0x380] ;  /* 0x0000e000ff247b82 */ /* 0x000ee20000000a00 */
[----:B-1----:R-:W-:-:S07]  /*1510*/  IABS R28, R27 ;  /* 0x0000001b001c7213 */ /* 0x002fce0000000000 */
[----:B------:R-:W1:Y:S01]  /*1520*/  LDC.64 R24, c[0x0][0x388] ;  /* 0x0000e200ff187b82 */ /* 0x000e620000000a00 */
[----:B------:R-:W-:Y:S01]  /*1530*/  LOP3.LUT R18, RZ, R27, RZ, 0x33, !PT ;  /* 0x0000001bff127212 */ /* 0x000fe200078e33ff */
[----:B------:R-:W4:Y:S08]  /*1540*/  I2F.RP R10, R28 ;  /* 0x0000001c000a7306 */ /* 0x000f300000209400 */
[----:B----4-:R-:W4:Y:S02]  /*1550*/  MUFU.RCP R10, R10 ;  /* 0x0000000a000a7308 */ /* 0x010f240000001000 */
[----:B----4-:R-:W-:-:S06]  /*1560*/  IADD3 R12, PT, PT, R10, 0xffffffe, RZ ;  /* 0x0ffffffe0a0c7810 */ /* 0x010fcc0007ffe0ff */
[----:B------:R-:W4:Y:S02]  /*1570*/  F2I.FTZ.U32.TRUNC.NTZ R9, R12 ;  /* 0x0000000c00097305 */ /* 0x000f24000021f000 */
[----:B----4-:R-:W-:-:S05]  /*1580*/  IADD3 R29, PT, PT, RZ, -R9, RZ ;  /* 0x80000009ff1d7210 */ /* 0x010fca0007ffe0ff */
[----:B------:R-:W-:-:S04]  /*1590*/  IMAD R29, R29, R28, RZ ;  /* 0x0000001c1d1d7224 */ /* 0x000fc800078e02ff */
[----:B------:R-:W-:Y:S01]  /*15a0*/  IMAD.HI.U32 R29, R9, R29, R8 ;  /* 0x0000001d091d7227 */ /* 0x000fe200078e0008 */
[----:B------:R-:W-:-:S05]  /*15b0*/  MOV R9, R11 ;  /* 0x0000000b00097202 */ /* 0x000fca0000000f00 */
[----:B------:R-:W-:-:S05]  /*15c0*/  IMAD.HI.U32 R8, R29, R9, RZ ;  /* 0x000000091d087227 */ /* 0x000fca00078e00ff */
[----:B------:R-:W-:-:S05]  /*15d0*/  IADD3 R8, PT, PT, -R8, RZ, RZ ;  /* 0x000000ff08087210 */ /* 0x000fca0007ffe1ff */
        /* <DEDUP_REMOVED lines=8> */
[----:B--2---:R-:W-:-:S06]  /*1660*/  IMAD.WIDE R8, R11, 0x4, R16 ;  /* 0x000000040b087825 */ /* 0x004fcc00078e0210 */
[----:B------:R-:W2:Y:S01]  /*1670*/  LDG.E R8, desc[UR10][R8.64] ;  /* 0x0000000a08087981 */ /* 0x000ea2000c1e1900 */
[----:B0-----:R-:W-:-:S05]  /*1680*/  LEA R23, R22, R21, 0x4 ;  /* 0x0000001516177211 */ /* 0x001fca00078e20ff */
[----:B------:R-:W-:-:S04]  /*1690*/  IMAD R15, R23, R27, R6 ;  /* 0x0000001b170f7224 */ /* 0x000fc800078e0206 */
[----:B-1----:R-:W-:-:S06]  /*16a0*/  IMAD.WIDE R14, R15, 0x4, R24 ;  /* 0x000000040f0e7825 */ /* 0x002fcc00078e0218 */
[----:B------:R-:W4:Y:S01]  /*16b0*/  LDG.E R14, desc[UR10][R14.64] ;  /* 0x0000000a0e0e7981 */ /* 0x000f22000c1e1900 */
[----:B--2---:R-:W-:-:S05]  /*16c0*/  IADD3 R13, PT, PT, R8, R26, -R11 ;  /* 0x0000001a080d7210 */ /* 0x004fca0007ffe80b */
[----:B---3--:R-:W-:-:S06]  /*16d0*/  IMAD.WIDE R12, R13, 0x4, R36 ;  /* 0x000000040d0c7825 */ /* 0x008fcc00078e0224 */
[----:B------:R-:W2:Y:S01]  /*16e0*/  LDG.E R13, desc[UR10][R12.64] ;  /* 0x0000000a0c0d7981 */ /* 0x000ea2000c1e1900 */
[----:B------:R-:W-:-:S04]  /*16f0*/  IADD3 R26, PT, PT, R26, 0x10, RZ ;  /* 0x000000101a1a7810 */ /* 0x000fc80007ffe0ff */
[----:B------:R-:W-:-:S05]  /*1700*/  IABS R32, R26 ;  /* 0x0000001a00207213 */ /* 0x000fca0000000000 */
[----:B------:R-:W-:-:S05]  /*1710*/  IMAD.HI.U32 R29, R29, R32, RZ ;  /* 0x000000201d1d7227 */ /* 0x000fca00078e00ff */
[----:B------:R-:W-:-:S05]  /*1720*/  IADD3 R29, PT, PT, -R29, RZ, RZ ;  /* 0x000000ff1d1d7210 */ /* 0x000fca0007ffe1ff */
[----:B------:R-:W-:-:S05]  /*1730*/  IMAD R29, R28, R29, R32 ;  /* 0x0000001d1c1d7224 */ /* 0x000fca00078e0220 */
[----:B------:R-:W-:-:S13]  /*1740*/  ISETP.GT.U32.AND P1, PT, R28, R29, PT ;  /* 0x0000001d1c00720c */ /* 0x000fda0003f24070 */
[----:B------:R-:W-:-:S04]  /*1750*/  @!P1 IADD3 R29, PT, PT, R29, -R28, RZ ;  /* 0x8000001c1d1d9210 */ /* 0x000fc80007ffe0ff */
[----:B------:R-:W-:-:S13]  /*1760*/  ISETP.GT.U32.AND P1, PT, R28, R29, PT ;  /* 0x0000001d1c00720c */ /* 0x000fda0003f24070 */
[----:B------:R-:W-:Y:S02]  /*1770*/  @!P1 IADD3 R29, PT, PT, R29, -R28, RZ ;  /* 0x8000001c1d1d9210 */ /* 0x000fe40007ffe0ff */
[----:B------:R-:W-:-:S13]  /*1780*/  ISETP.GE.AND P1, PT, R26, RZ, PT ;  /* 0x000000ff1a00720c */ /* 0x000fda0003f26270 */
[----:B------:R-:W-:Y:S01]  /*1790*/  @!P1 IADD3 R29, PT, PT, -R29, RZ, RZ ;  /* 0x000000ff1d1d9210 */ /* 0x000fe20007ffe1ff */
[----:B--2---:R-:W-:Y:S04]  /*17a0*/  STS [R4], R13 ;  /* 0x0000000d04007388 */ /* 0x004fe80000000800 */
[----:B----4-:R-:W-:Y:S01]  /*17b0*/  STS [R5], R14 ;  /* 0x0000000e05007388 */ /* 0x010fe20000000800 */
[----:B------:R-:W-:Y:S06]  /*17c0*/  BAR.SYNC.DEFER_BLOCKING 0x0 ;  /* 0x0000000000007b1d */ /* 0x000fec0000010000 */
[----:B------:R-:W-:Y:S04]  /*17d0*/  LDS R31, [R2] ;  /* 0x00000000021f7984 */ /* 0x000fe80000000800 */
[----:B------:R-:W0:Y:S04]  /*17e0*/  LDS.128 R8, [R3] ;  /* 0x0000000003087984 */ /* 0x000e280000000c00 */
[----:B------:R-:W1:Y:S04]  /*17f0*/  LDS R30, [R2+0x40] ;  /* 0x00004000021e7984 */ /* 0x000e680000000800 */
[----:B------:R-:W2:Y:S04]  /*1800*/  LDS R33, [R2+0x80] ;  /* 0x0000800002217984 */ /* 0x000ea80000000800 */
[----:B------:R-:W3:Y:S04]  /*1810*/  LDS R32, [R2+0xc0] ;  /* 0x0000c00002207984 */ /* 0x000ee80000000800 */
[----:B------:R-:W-:Y:S04]  /*1820*/  LDS.128 R12, [R3+0x10] ;  /* 0x00001000030c7984 */ /* 0x000fe80000000c00 */
[----:B------:R-:W-:Y:S04]  /*1830*/  LDS R28, [R2+0x240] ;  /* 0x00024000021c7984 */ /* 0x000fe80000000800 */
[----:B------:R-:W-:Y:S01]  /*1840*/  LDS R34, [R2+0x2c0] ;  /* 0x0002c00002227984 */ /* 0x000fe20000000800 */
[----:B0-----:R-:W-:-:S03]  /*1850*/  FFMA R19, R8, R31, R19 ;  /* 0x0000001f08137223 */ /* 0x001fc60000000013 */
[----:B------:R-:W0:Y:S01]  /*1860*/  LDS R31, [R2+0x100] ;  /* 0x00010000021f7984 */ /* 0x000e220000000800 */
[----:B-1----:R-:W-:-:S03]  /*1870*/  FFMA R30, R30, R9, R19 ;  /* 0x000000091e1e7223 */ /* 0x002fc60000000013 */
[----:B------:R-:W-:Y:S01]  /*1880*/  LDS R19, [R2+0x180] ;  /* 0x0001800002137984 */ /* 0x000fe20000000800 */
[----:B--2---:R-:W-:-:S03]  /*1890*/  FFMA R33, R33, R10, R30 ;  /* 0x0000000a21217223 */ /* 0x004fc6000000001e */
[----:B------:R-:W1:Y:S01]  /*18a0*/  LDS R30, [R2+0x140] ;  /* 0x00014000021e7984 */ /* 0x000e620000000800 */
[----:B---3--:R-:W-:-:S03]  /*18b0*/  FFMA R11, R32, R11, R33 ;  /* 0x0000000b200b7223 */ /* 0x008fc60000000021 */
[----:B------:R-:W2:Y:S01]  /*18c0*/  LDS R32, [R2+0x1c0] ;  /* 0x0001c00002207984 */ /* 0x000ea20000000800 */
[----:B0-----:R-:W-:-:S03]  /*18d0*/  FFMA R33, R12, R31, R11 ;  /* 0x0000001f0c217223 */ /* 0x001fc6000000000b */
[----:B------:R-:W-:Y:S04]  /*18e0*/  LDS R31, [R2+0x200] ;  /* 0x00020000021f7984 */ /* 0x000fe80000000800 */
[----:B------:R-:W0:Y:S01]  /*18f0*/  LDS.128 R8, [R3+0x20] ;  /* 0x0000200003087984 */ /* 0x000e220000000c00 */
[----:B-1----:R-:W-:-:S03]  /*1900*/  FFMA R30, R30, R13, R33 ;  /* 0x0000000d1e1e7223 */ /* 0x002fc60000000021 */
[----:B------:R-:W1:Y:S01]  /*1910*/  LDS R33, [R2+0x280] ;  /* 0x0002800002217984 */ /* 0x000e620000000800 */
[----:B------:R-:W-:-:S03]  /*1920*/  FFMA R19, R19, R14, R30 ;  /* 0x0000000e13137223 */ /* 0x000fc6000000001e */
[----:B------:R-:W-:Y:S01]  /*1930*/  LDS R30, [R2+0x340] ;  /* 0x00034000021e7984 */ /* 0x000fe20000000800 */
[----:B--2---:R-:W-:Y:S01]  /*1940*/  FFMA R19, R32, R15, R19 ;  /* 0x0000000f20137223 */ /* 0x004fe20000000013 */
[----:B------:R-:W-:Y:S02]  /*1950*/  SEL R15, R18, R29, !P0 ;  /* 0x0000001d120f7207 */ /* 0x000fe40004000000 */
[----:B------:R-:W-:Y:S03]  /*1960*/  LDS R32, [R2+0x3c0] ;  /* 0x0003c00002207984 */ /* 0x000fe60000000800 */
[----:B------:R-:W-:Y:S01]  /*1970*/  IMAD.WIDE R12, R15, 0x4, R16 ;  /* 0x000000040f0c7825 */ /* 0x000fe200078e0210 */
[----:B------:R-:W-:Y:S03]  /*1980*/  LDS R29, [R2+0x380] ;  /* 0x00038000021d7984 */ /* 0x000fe60000000800 */
[----:B0-----:R-:W-:-:S02]  /*1990*/  FFMA R19, R8, R31, R19 ;  /* 0x0000001f08137223 */ /* 0x001fc40000000013 */
[----:B------:R-:W-:Y:S02]  /*19a0*/  LDS R31, [R2+0x300] ;  /* 0x00030000021f7984 */ /* 0x000fe40000000800 */
[----:B------:R-:W-:Y:S02]  /*19b0*/  FFMA R8, R28, R9, R19 ;  /* 0x000000091c087223 */ /* 0x000fe40000000013 */
[----:B------:R-:W0:Y:S01]  /*19c0*/  LDS.128 R16, [R3+0x30] ;  /* 0x0000300003107984 */ /* 0x000e220000000c00 */
[----:B------:R-:W-:Y:S06]  /*19d0*/  BAR.SYNC.DEFER_BLOCKING 0x0 ;  /* 0x0000000000007b1d */ /* 0x000fec0000010000 */
[----:B------:R-:W2:Y:S01]  /*19e0*/  LDG.E R12, desc[UR10][R12.64] ;  /* 0x0000000a0c0c7981 */ /* 0x000ea2000c1e1900 */
[----:B------:R-:W-:-:S05]  /*19f0*/  IADD3 R23, PT, PT, R23, 0x10, RZ ;  /* 0x0000001017177810 */ /* 0x000fca0007ffe0ff */
[----:B------:R-:W-:-:S04]  /*1a00*/  IMAD R23, R23, R27, R6 ;  /* 0x0000001b17177224 */ /* 0x000fc800078e0206 */
[----:B------:R-:W-:-:S06]  /*1a10*/  IMAD.WIDE R24, R23, 0x4, R24 ;  /* 0x0000000417187825 */ /* 0x000fcc00078e0218 */
[----:B------:R-:W3:Y:S01]  /*1a20*/  LDG.E R24, desc[UR10][R24.64] ;  /* 0x0000000a18187981 */ /* 0x000ee2000c1e1900 */
[----:B--2---:R-:W-:-:S05]  /*1a30*/  IADD3 R15, PT, PT, R12, R26, -R15 ;  /* 0x0000001a0c0f7210 */ /* 0x004fca0007ffe80f */
[----:B------:R-:W-:-:S06]  /*1a40*/  IMAD.WIDE R36, R15, 0x4, R36 ;  /* 0x000000040f247825 */ /* 0x000fcc00078e0224 */
[----:B------:R-:W2:Y:S01]  /*1a50*/  LDG.E R37, desc[UR10][R36.64] ;  /* 0x0000000a24257981 */ /* 0x000ea2000c1e1900 */
[----:B-1----:R-:W-:-:S04]  /*1a60*/  FFMA R33, R33, R10, R8 ;  /* 0x0000000a21217223 */ /* 0x002fc80000000008 */
[----:B------:R-:W-:-:S04]  /*1a70*/  FFMA R33, R34, R11, R33 ;  /* 0x0000000b22217223 */ /* 0x000fc80000000021 */
[----:B0-----:R-:W-:-:S04]  /*1a80*/  FFMA R31, R16, R31, R33 ;  /* 0x0000001f101f7223 */ /* 0x001fc80000000021 */
[----:B------:R-:W-:-:S04]  /*1a90*/  FFMA R30, R30, R17, R31 ;  /* 0x000000111e1e7223 */ /* 0x000fc8000000001f */
[----:B------:R-:W-:-:S04]  /*1aa0*/  FFMA R29, R29, R18, R30 ;  /* 0x000000121d1d7223 */ /* 0x000fc8000000001e */
[----:B------:R-:W-:Y:S01]  /*1ab0*/  FFMA R33, R32, R19, R29 ;  /* 0x0000001320217223 */ /* 0x000fe2000000001d */
        /* <DEDUP_REMOVED lines=13> */
[----:B------:R-:W5:Y:S04]  /*1b90*/  LDS R30, [R2+0x1c0] ;  /* 0x0001c000021e7984 */ /* 0x000f680000000800 */
[----:B------:R-:W-:Y:S04]  /*1ba0*/  LDS R29, [R2+0x200] ;  /* 0x00020000021d7984 */ /* 0x000fe80000000800 */
[----:B------:R-:W5:Y:S01]  /*1bb0*/  LDS.128 R16, [R3+0x20] ;  /* 0x0000200003107984 */ /* 0x000f620000000c00 */
[----:B0-----:R-:W-:-:S03]  /*1bc0*/  FFMA R25, R12, R25, R33 ;  /* 0x000000190c197223 */ /* 0x001fc60000000021 */
[----:B------:R-:W0:Y:S01]  /*1bd0*/  LDS R32, [R2+0x240] ;  /* 0x0002400002207984 */ /* 0x000e220000000800 */
[----:B-1----:R-:W-:-:S03]  /*1be0*/  FFMA R26, R26, R13, R25 ;  /* 0x0000000d1a1a7223 */ /* 0x002fc60000000019 */
[----:B------:R-:W1:Y:S01]  /*1bf0*/  LDS R25, [R2+0x280] ;  /* 0x0002800002197984 */ /* 0x000e620000000800 */
[----:B--2---:R-:W-:-:S03]  /*1c00*/  FFMA R27, R27, R14, R26 ;  /* 0x0000000e1b1b7223 */ /* 0x004fc6000000001a */
[----:B------:R-:W2:Y:S01]  /*1c10*/  LDS R26, [R2+0x2c0] ;  /* 0x0002c000021a7984 */ /* 0x000ea20000000800 */
[----:B---3--:R-:W-:-:S03]  /*1c20*/  FFMA R33, R28, R15, R27 ;  /* 0x0000000f1c217223 */ /* 0x008fc6000000001b */
[----:B------:R-:W-:Y:S04]  /*1c30*/  LDS R27, [R2+0x300] ;  /* 0x00030000021b7984 */ /* 0x000fe80000000800 */
[----:B------:R-:W3:Y:S01]  /*1c40*/  LDS.128 R12, [R3+0x30] ;  /* 0x00003000030c7984 */ /* 0x000ee20000000c00 */
[----:B----4-:R-:W-:-:S03]  /*1c50*/  FFMA R33, R8, R23, R33 ;  /* 0x0000001708217223 */ /* 0x010fc60000000021 */
[----:B------:R-:W4:Y:S04]  /*1c60*/  LDS R28, [R2+0x340] ;  /* 0x00034000021c7984 */ /* 0x000f280000000800 */
[----:B------:R-:W4:Y:S01]  /*1c70*/  LDS R23, [R2+0x380] ;  /* 0x0003800002177984 */ /* 0x000f220000000800 */
[----:B-----5:R-:W-:-:S03]  /*1c80*/  FFMA R24, R24, R9, R33 ;  /* 0x0000000918187223 */ /* 0x020fc60000000021 */
[----:B------:R-:W5:Y:S01]  /*1c90*/  LDS R8, [R2+0x3c0] ;  /* 0x0003c00002087984 */ /* 0x000f620000000800 */
[----:B------:R-:W-:-:S04]  /*1ca0*/  FFMA R31, R31, R10, R24 ;  /* 0x0000000a1f1f7223 */ /* 0x000fc80000000018 */
[----:B------:R-:W-:-:S04]  /*1cb0*/  FFMA R11, R30, R11, R31 ;  /* 0x0000000b1e0b7223 */ /* 0x000fc8000000001f */
[----:B------:R-:W-:-:S04]  /*1cc0*/  FFMA R11, R16, R29, R11 ;  /* 0x0000001d100b7223 */ /* 0x000fc8000000000b */
[----:B0-----:R-:W-:-:S04]  /*1cd0*/  FFMA R32, R32, R17, R11 ;  /* 0x0000001120207223 */ /* 0x001fc8000000000b */
[----:B-1----:R-:W-:-:S04]  /*1ce0*/  FFMA R25, R25, R18, R32 ;  /* 0x0000001219197223 */ /* 0x002fc80000000020 */
[----:B--2---:R-:W-:-:S04]  /*1cf0*/  FFMA R19, R26, R19, R25 ;  /* 0x000000131a137223 */ /* 0x004fc80000000019 */
[----:B---3--:R-:W-:-:S04]  /*1d00*/  FFMA R19, R12, R27, R19 ;  /* 0x0000001b0c137223 */ /* 0x008fc80000000013 */
[----:B----4-:R-:W-:-:S04]  /*1d10*/  FFMA R28, R28, R13, R19 ;  /* 0x0000000d1c1c7223 */ /* 0x010fc80000000013 */
[----:B------:R-:W-:-:S04]  /*1d20*/  FFMA R23, R23, R14, R28 ;  /* 0x0000000e17177223 */ /* 0x000fc8000000001c */
[----:B-----5:R-:W-:Y:S01]  /*1d30*/  FFMA R19, R8, R15, R23 ;  /* 0x0000000f08137223 */ /* 0x020fe20000000017 */
[----:B------:R-:W-:Y:S06]  /*1d40*/  BAR.SYNC.DEFER_BLOCKING 0x0 ;  /* 0x0000000000007b1d */ /* 0x000fec0000010000 */
.L_x_3:
[----:B------:R-:W-:Y:S05]  /*1d50*/  BRA.U UP1, `(.L_x_0) ;  /* 0x0000000501347547 */ /* 0x000fea000b800000 */
[----:B------:R-:W1:Y:S01]  /*1d60*/  LDC R11, c[0x0][0x3a8] ;  /* 0x0000ea00ff0b7b82 */ /* 0x000e620000000800 */
[----:B------:R-:W-:-:S04]  /*1d70*/  LEA R13, R22, R20, 0x4 ;  /* 0x00000014160d7211 */ /* 0x000fc800078e20ff */
[----:B------:R-:W-:-:S04]  /*1d80*/  IADD3 R17, PT, PT, R13, R0, RZ ;  /* 0x000000000d117210 */ /* 0x000fc80007ffe0ff */
[----:B------:R-:W-:Y:S02]  /*1d90*/  IABS R0, R17 ;  /* 0x0000001100007213 */ /* 0x000fe40000000000 */
[----:B------:R-:W-:Y:S02]  /*1da0*/  ISETP.GE.AND P1, PT, R17, RZ, PT ;  /* 0x000000ff1100720c */ /* 0x000fe40003f26270 */
[----:B-1----:R-:W-:Y:S02]  /*1db0*/  IABS R15, R11 ;  /* 0x0000000b000f7213 */ /* 0x002fe40000000000 */
[----:B------:R-:W-:Y:S02]  /*1dc0*/  ISETP.NE.AND P2, PT, R11, RZ, PT ;  /* 0x000000ff0b00720c */ /* 0x000fe40003f45270 */
[----:B------:R-:W1:Y:S08]  /*1dd0*/  I2F.RP R10, R15 ;  /* 0x0000000f000a7306 */ /* 0x000e700000209400 */
[----:B-1----:R-:W1:Y:S02]  /*1de0*/  MUFU.RCP R10, R10 ;  /* 0x0000000a000a7308 */ /* 0x002e640000001000 */
[----:B-1----:R-:W-:-:S06]  /*1df0*/  IADD3 R9, PT, PT, R10, 0xffffffe, RZ ;  /* 0x0ffffffe0a097810 */ /* 0x002fcc0007ffe0ff */
[----:B------:R-:W1:Y:S02]  /*1e00*/  F2I.FTZ.U32.TRUNC.NTZ R9, R9 ;  /* 0x0000000900097305 */ /* 0x000e64000021f000 */
[----:B-1----:R-:W-:-:S05]  /*1e10*/  IADD3 R8, PT, PT, RZ, -R9, RZ ;  /* 0x80000009ff087210 */ /* 0x002fca0007ffe0ff */
[----:B------:R-:W-:Y:S02]  /*1e20*/  IMAD R13, R8, R15, RZ ;  /* 0x0000000f080d7224 */ /* 0x000fe400078e02ff */
[----:B------:R-:W-:-:S05]  /*1e30*/  HFMA2 R8, -RZ, RZ, 0, 0 ;  /* 0x00000000ff087431 */ /* 0x000fca00000001ff */
[----:B------:R-:W-:Y:S01]  /*1e40*/  IMAD.HI.U32 R13, R9, R13, R8 ;  /* 0x0000000d090d7227 */ /* 0x000fe200078e0008 */
[----:B------:R-:W-:-:S05]  /*1e50*/  MOV R8, R0 ;  /* 0x0000000000087202 */ /* 0x000fca0000000f00 */
[----:B------:R-:W-:Y:S02]  /*1e60*/  IMAD.HI.U32 R0, R13, R8, RZ ;  /* 0x000000080d007227 */ /* 0x000fe400078e00ff */
[----:B------:R-:W1:Y:S03]  /*1e70*/  LDC.64 R12, c[0x0][0x398] ;  /* 0x0000e600ff0c7b82 */ /* 0x000e660000000a00 */
[----:B------:R-:W-:-:S05]  /*1e80*/  IADD3 R9, PT, PT, -R0, RZ, RZ ;  /* 0x000000ff00097210 */ /* 0x000fca0007ffe1ff */
[C---:B------:R-:W-:Y:S02]  /*1e90*/  IMAD R0, R15.reuse, R9, R8 ;  /* 0x000000090f007224 */ /* 0x040fe400078e0208 */
[----:B------:R-:W2:Y:S03]  /*1ea0*/  LDC.64 R8, c[0x0][0x388] ;  /* 0x0000e200ff087b82 */ /* 0x000ea60000000a00 */
[----:B------:R-:W-:-:S13]  /*1eb0*/  ISETP.GT.U32.AND P0, PT, R15, R0, PT ;  /* 0x000000000f00720c */ /* 0x000fda0003f04070 */
[----:B------:R-:W-:-:S04]  /*1ec0*/  @!P0 IADD3 R0, PT, PT, R0, -R15, RZ ;  /* 0x8000000f00008210 */ /* 0x000fc80007ffe0ff */
[----:B------:R-:W-:-:S13]  /*1ed0*/  ISETP.GT.U32.AND P0, PT, R15, R0, PT ;  /* 0x000000000f00720c */ /* 0x000fda0003f04070 */
[----:B------:R-:W-:Y:S02]  /*1ee0*/  @!P0 IADD3 R0, PT, PT, R0, -R15, RZ ;  /* 0x8000000f00008210 */ /* 0x000fe40007ffe0ff */
[----:B------:R-:W3:Y:S02]  /*1ef0*/  LDC.64 R14, c[0x0][0x380] ;  /* 0x0000e000ff0e7b82 */ /* 0x000ee40000000a00 */
[----:B------:R-:W-:Y:S02]  /*1f00*/  @!P1 IADD3 R0, PT, PT, -R0, RZ, RZ ;  /* 0x000000ff00009210 */ /* 0x000fe40007ffe1ff */
[----:B------:R-:W-:-:S05]  /*1f10*/  @!P2 LOP3.LUT R0, RZ, R11, RZ, 0x33, !PT ;  /* 0x0000000bff00a212 */ /* 0x000fca00078e33ff */
[----:B-1----:R-:W-:-:S06]  /*1f20*/  IMAD.WIDE R12, R0, 0x4, R12 ;  /* 0x00000004000c7825 */ /* 0x002fcc00078e020c */
[----:B------:R-:W4:Y:S01]  /*1f30*/  LDG.E R13, desc[UR10][R12.64] ;  /* 0x0000000a0c0d7981 */ /* 0x000f22000c1e1900 */
[----:B0-----:R-:W-:-:S05]  /*1f40*/  LEA R21, R22, R21, 0x4 ;  /* 0x0000001516157211 */ /* 0x001fca00078e20ff */
[----:B------:R-:W-:Y:S01]  /*1f50*/  IMAD R21, R21, R11, R6 ;  /* 0x0000000b15157224 */ /* 0x000fe200078e0206 */
[----:B----4-:R-:W-:-:S05]  /*1f60*/  IADD3 R17, PT, PT, R13, R17, -R0 ;  /* 0x000000110d117210 */ /* 0x010fca0007ffe800 */
[----:B---3--:R-:W-:-:S04]  /*1f70*/  IMAD.WIDE R14, R17, 0x4, R14 ;  /* 0x00000004110e7825 */ /* 0x008fc800078e020e */
[----:B--2---:R-:W-:Y:S02]  /*1f80*/  IMAD.WIDE R16, R21, 0x4, R8 ;  /* 0x0000000415107825 */ /* 0x004fe400078e0208 */
[----:B------:R-:W2:Y:S04]  /*1f90*/  LDG.E R15, desc[UR10][R14.64] ;  /* 0x0000000a0e0f7981 */ /* 0x000ea8000c1e1900 */
[----:B------:R-:W3:Y:S04]  /*1fa0*/  LDG.E R16, desc[UR10][R16.64] ;  /* 0x0000000a10107981 */ /* 0x000ee8000c1e1900 */
        /* <DEDUP_REMOVED lines=25> */
[----:B------:R-:W4:Y:S01]  /*2140*/  LDS R31, [R2+0x340] ;  /* 0x00034000021f7984 */ /* 0x000f220000000800 */
[----:B-----5:R-:W-:-:S03]  /*2150*/  FFMA R24, R24, R21, R11 ;  /* 0x0000001518187223 */ /* 0x020fc6000000000b */
[----:B------:R-:W5:Y:S01]  /*2160*/  LDS R10, [R2+0x380] ;  /* 0x00038000020a7984 */ /* 0x000f620000000800 */
[----:B------:R-:W-:-:S03]  /*2170*/  FFMA R25, R25, R22, R24 ;  /* 0x0000001619197223 */ /* 0x000fc60000000018 */
[----:B------:R-:W5:Y:S01]  /*2180*/  LDS R11, [R2+0x3c0] ;  /* 0x0003c000020b7984 */ /* 0x000f620000000800 */
[----:B------:R-:W-:-:S04]  /*2190*/  FFMA R23, R4, R23, R25 ;  /* 0x0000001704177223 */ /* 0x000fc80000000019 */
[----:B------:R-:W-:-:S04]  /*21a0*/  FFMA R5, R12, R5, R23 ;  /* 0x000000050c057223 */ /* 0x000fc80000000017 */
[----:B0-----:R-:W-:-:S04]  /*21b0*/  FFMA R0, R0, R13, R5 ;  /* 0x0000000d00007223 */ /* 0x001fc80000000005 */
[----:B-1----:R-:W-:-:S04]  /*21c0*/  FFMA R29, R29, R14, R0 ;  /* 0x0000000e1d1d7223 */ /* 0x002fc80000000000 */
[----:B--2---:R-:W-:-:S04]  /*21d0*/  FFMA R15, R8, R15, R29 ;  /* 0x0000000f080f7223 */ /* 0x004fc8000000001d */
[----:B---3--:R-:W-:-:S04]  /*21e0*/  FFMA R16, R16, R9, R15 ;  /* 0x0000000910107223 */ /* 0x008fc8000000000f */
[----:B----4-:R-:W-:-:S04]  /*21f0*/  FFMA R17, R31, R17, R16 ;  /* 0x000000111f117223 */ /* 0x010fc80000000010 */
[----:B-----5:R-:W-:-:S04]  /*2200*/  FFMA R10, R10, R18, R17 ;  /* 0x000000120a0a7223 */ /* 0x020fc80000000011 */
[----:B------:R-:W-:Y:S01]  /*2210*/  FFMA R19, R11, R19, R10 ;  /* 0x000000130b137223 */ /* 0x000fe2000000000a */
[----:B------:R-:W-:Y:S06]  /*2220*/  BAR.SYNC.DEFER_BLOCKING 0x0 ;  /* 0x0000000000007b1d */ /* 0x000fec0000010000 */
.L_x_0:
[----:B------:R-:W1:Y:S01]  /*2230*/  LDC.64 R2, c[0x0][0x390] ;  /* 0x0000e400ff027b82 */ /* 0x000e620000000a00 */
[----:B------:R-:W2:Y:S02]  /*2240*/  LDCU UR4, c[0x0][0x3a8] ;  /* 0x00007500ff0477ac */ /* 0x000ea40008000800 */
[----:B--2---:R-:W-:-:S04]  /*2250*/  IMAD R7, R7, UR4, R6 ;  /* 0x0000000407077c24 */ /* 0x004fc8000f8e0206 */
[----:B-1----:R-:W-:-:S05]  /*2260*/  IMAD.WIDE R2, R7, 0x4, R2 ;  /* 0x0000000407027825 */ /* 0x002fca00078e0202 */
[----:B------:R-:W-:Y:S01]  /*2270*/  STG.E desc[UR10][R2.64], R19 ;  /* 0x0000001302007986 */ /* 0x000fe2000c10190a */
[----:B------:R-:W-:Y:S05]  /*2280*/  EXIT ;  /* 0x000000000000794d */ /* 0x000fea0003800000 */
.L_x_4:
[----:B------:R-:W-:-:S00]  /*2290*/  BRA `(.L_x_4) ;  /* 0xfffffffc00fc7947 */ /* 0x000fc0000383ffff */
[----:B------:R-:W-:-:S00]  /*22a0*/  NOP ;  /* 0x0000000000007918 */ /* 0x000fc00000000000 */
        /* <DEDUP_REMOVED lines=13> */
.L_x_5:


//--------------------- .nv.shared._Z17split_k_kernel_v1PfS_S_Piiii --------------------------
	.section	.nv.shared._Z17split_k_kernel_v1PfS_S_Piiii,"aw",@nobits
	.sectionflags	@""
	.align	4
.nv.shared._Z17split_k_kernel_v1PfS_S_Piiii:
	.zero		3072


//--------------------- .nv.shared.reserved.0     --------------------------
	.section	.nv.shared.reserved.0,"aw",@nobits
	.weak		__nv_reservedSMEM_offset_0_alias
	.size		__nv_reservedSMEM_offset_0_alias, 0, 64
	.other		__nv_reservedSMEM_offset_0_alias,@"STO_CUDA_RESERVED_SHARED STV_DEFAULT"
__nv_reservedSMEM_offset_0_alias:
	.zero		0
	.zero		64


//--------------------- .nv.constant0._Z17split_k_kernel_v1PfS_S_Piiii --------------------------
	.section	.nv.constant0._Z17split_k_kernel_v1PfS_S_Piiii,"a",@progbits
	.sectionflags	@""
	.align	4
.nv.constant0._Z17split_k_kernel_v1PfS_S_Piiii:
	.zero		940


//--------------------- SYMBOLS --------------------------

	.type		.nv.reservedSmem.offset0,@object
	.size		.nv.reservedSmem.offset0,0x4
	.type		.nv.reservedSmem.cap,@object
	.size		.nv.reservedSmem.cap,0x4
